	.target	sm_90a

	.elftype	@"ET_EXEC"


//--------------------- .note.nv.tkinfo           --------------------------
	.section	.note.nv.tkinfo,"",@"SHT_NOTE"
	.sectionflags	@"SHF_NOTE_NV_TKINFO"
	.tkinfo
        /*0018*/ 	.word	0x00000002
        /*0030*/ 	.string	""
        /*0030*/ 	.string	"ptxas"
        /*0030*/ 	.string	"Cuda compilation tools, release 13.0, V13.0.88"
        /*0030*/ 	.string	"Build cuda_13.0.r13.0/compiler.36424714_0"
        /*0030*/ 	.string	"-arch sm_90a -m 64 "



//--------------------- .note.nv.cuinfo           --------------------------
	.section	.note.nv.cuinfo,"",@"SHT_NOTE"
	.sectionflags	@"SHF_NOTE_NV_CUINFO"
        /*0018*/ 	.short	0x0002
        /*001a*/ 	.short	0x005a
        /*001c*/ 	.short	0x0082
	.zero		2


//--------------------- .nv.info                  --------------------------
	.section	.nv.info,"",@"SHT_CUDA_INFO"
	.align	4


	//----- nvinfo : EIATTR_REGCOUNT
	.align		4
        /*0000*/ 	.byte	0x04, 0x2f
        /*0002*/ 	.short	(.L_12 - .L_11)
	.align		4
.L_11:
        /*0004*/ 	.word	index@(_ZN7cutlass13device_kernelINS_4gemm6kernel13GemmUniversalIN4cute5tupleIJiiiiEEENS1_10collective13CollectiveMmaINS1_37MainloopSm90TmaGmmaWarpSpecializedFP8ILi3ENS5_IJNS4_1CILi1EEENSA_ILi2EEESB_EEENS1_32KernelTmaWarpSpecializedPingpongEEENS5_IJNSA_ILi64EEENSA_ILi256EEENSA_ILi128EEEEEENS_12float_e4m3_tENS5_IJlSB_lEEESK_SL_NS4_8TiledMMAINS4_8MMA_AtomIJNS4_4SM904GMMA31MMA_64x256x32_F32E4M3E4M3_SS_TNILNSP_7ScaleInE1ELSR_1EEEEEENS4_6LayoutINS5_IJSB_SB_SB_EEENS5_IJNSA_ILi0EEESW_SW_EEEEENS5_IJNS4_10UnderscoreESZ_SZ_EEEEENS4_23SM90_TMA_LOAD_MULTICASTENS4_14ComposedLayoutINS4_7SwizzleILi3ELi4ELi3EEENS4_18smem_ptr_flag_bitsILi8EEENSU_INS5_IJNSA_ILi8EEESI_EEENS5_IJSI_SB_EEEEEEEvNS4_8identityENS4_13SM90_TMA_LOADES1C_vS1D_EENS_8epilogue10collective6detail29Sm90TmaWarpSpecializedAdapterINS1H_15DefaultEpilogueISK_SL_SL_NS1G_6thread17LinearCombinationISK_Li1EffLNS1L_9ScaleType4KindE0ELNS_15FloatRoundStyleE2ESK_EENS1_15EpilogueDefaultEEEEEvvEEEEvNT_6ParamsE)
        /*0008*/ 	.word	0x000000a8


	//----- nvinfo : EIATTR_FRAME_SIZE
	.align		4
.L_12:
        /*000c*/ 	.byte	0x04, 0x11
        /*000e*/ 	.short	(.L_14 - .L_13)
	.align		4
.L_13:
        /*0010*/ 	.word	index@(_ZN7cutlass13device_kernelINS_4gemm6kernel13GemmUniversalIN4cute5tupleIJiiiiEEENS1_10collective13CollectiveMmaINS1_37MainloopSm90TmaGmmaWarpSpecializedFP8ILi3ENS5_IJNS4_1CILi1EEENSA_ILi2EEESB_EEENS1_32KernelTmaWarpSpecializedPingpongEEENS5_IJNSA_ILi64EEENSA_ILi256EEENSA_ILi128EEEEEENS_12float_e4m3_tENS5_IJlSB_lEEESK_SL_NS4_8TiledMMAINS4_8MMA_AtomIJNS4_4SM904GMMA31MMA_64x256x32_F32E4M3E4M3_SS_TNILNSP_7ScaleInE1ELSR_1EEEEEENS4_6LayoutINS5_IJSB_SB_SB_EEENS5_IJNSA_ILi0EEESW_SW_EEEEENS5_IJNS4_10UnderscoreESZ_SZ_EEEEENS4_23SM90_TMA_LOAD_MULTICASTENS4_14ComposedLayoutINS4_7SwizzleILi3ELi4ELi3EEENS4_18smem_ptr_flag_bitsILi8EEENSU_INS5_IJNSA_ILi8EEESI_EEENS5_IJSI_SB_EEEEEEEvNS4_8identityENS4_13SM90_TMA_LOADES1C_vS1D_EENS_8epilogue10collective6detail29Sm90TmaWarpSpecializedAdapterINS1H_15DefaultEpilogueISK_SL_SL_NS1G_6thread17LinearCombinationISK_Li1EffLNS1L_9ScaleType4KindE0ELNS_15FloatRoundStyleE2ESK_EENS1_15EpilogueDefaultEEEEEvvEEEEvNT_6ParamsE)
        /*0014*/ 	.word	0x00000110


	//----- nvinfo : EIATTR_MIN_STACK_SIZE
	.align		4
.L_14:
        /*0018*/ 	.byte	0x04, 0x12
        /*001a*/ 	.short	(.L_16 - .L_15)
	.align		4
.L_15:
        /*001c*/ 	.word	index@(_ZN7cutlass13device_kernelINS_4gemm6kernel13GemmUniversalIN4cute5tupleIJiiiiEEENS1_10collective13CollectiveMmaINS1_37MainloopSm90TmaGmmaWarpSpecializedFP8ILi3ENS5_IJNS4_1CILi1EEENSA_ILi2EEESB_EEENS1_32KernelTmaWarpSpecializedPingpongEEENS5_IJNSA_ILi64EEENSA_ILi256EEENSA_ILi128EEEEEENS_12float_e4m3_tENS5_IJlSB_lEEESK_SL_NS4_8TiledMMAINS4_8MMA_AtomIJNS4_4SM904GMMA31MMA_64x256x32_F32E4M3E4M3_SS_TNILNSP_7ScaleInE1ELSR_1EEEEEENS4_6LayoutINS5_IJSB_SB_SB_EEENS5_IJNSA_ILi0EEESW_SW_EEEEENS5_IJNS4_10UnderscoreESZ_SZ_EEEEENS4_23SM90_TMA_LOAD_MULTICASTENS4_14ComposedLayoutINS4_7SwizzleILi3ELi4ELi3EEENS4_18smem_ptr_flag_bitsILi8EEENSU_INS5_IJNSA_ILi8EEESI_EEENS5_IJSI_SB_EEEEEEEvNS4_8identityENS4_13SM90_TMA_LOADES1C_vS1D_EENS_8epilogue10collective6detail29Sm90TmaWarpSpecializedAdapterINS1H_15DefaultEpilogueISK_SL_SL_NS1G_6thread17LinearCombinationISK_Li1EffLNS1L_9ScaleType4KindE0ELNS_15FloatRoundStyleE2ESK_EENS1_15EpilogueDefaultEEEEEvvEEEEvNT_6ParamsE)
        /*0020*/ 	.word	0x00000110
.L_16:


//--------------------- .nv.compat                --------------------------
	.section	.nv.compat,"",@"SHT_CUDA_COMPAT_INFO"
	.align	4
        /*0000*/ 	.byte	0x02, 0x09, 0x01, 0x00, 0x02, 0x02, 0x04, 0x00, 0x02, 0x05, 0x05, 0x00, 0x03, 0x07, 0x01, 0x01
        /*0010*/ 	.byte	0x02, 0x03, 0x01, 0x00, 0x02, 0x06, 0x01, 0x00, 0x04, 0x0b, 0x08, 0x00, 0x00, 0x00, 0x00, 0x00
        /*0020*/ 	.byte	0x00, 0x00, 0x00, 0x00


//--------------------- .nv.info._ZN7cutlass13device_kernelINS_4gemm6kernel13GemmUniversalIN4cute5tupleIJiiiiEEENS1_10collective13CollectiveMmaINS1_37MainloopSm90TmaGmmaWarpSpecializedFP8ILi3ENS5_IJNS4_1CILi1EEENSA_ILi2EEESB_EEENS1_32KernelTmaWarpSpecializedPingpongEEENS5_IJNSA_ILi64EEENSA_ILi256EEENSA_ILi128EEEEEENS_12float_e4m3_tENS5_IJlSB_lEEESK_SL_NS4_8TiledMMAINS4_8MMA_AtomIJNS4_4SM904GMMA31MMA_64x256x32_F32E4M3E4M3_SS_TNILNSP_7ScaleInE1ELSR_1EEEEEENS4_6LayoutINS5_IJSB_SB_SB_EEENS5_IJNSA_ILi0EEESW_SW_EEEEENS5_IJNS4_10UnderscoreESZ_SZ_EEEEENS4_23SM90_TMA_LOAD_MULTICASTENS4_14ComposedLayoutINS4_7SwizzleILi3ELi4ELi3EEENS4_18smem_ptr_flag_bitsILi8EEENSU_INS5_IJNSA_ILi8EEESI_EEENS5_IJSI_SB_EEEEEEEvNS4_8identityENS4_13SM90_TMA_LOADES1C_vS1D_EENS_8epilogue10collective6detail29Sm90TmaWarpSpecializedAdapterINS1H_15DefaultEpilogueISK_SL_SL_NS1G_6thread17LinearCombinationISK_Li1EffLNS1L_9ScaleType4KindE0ELNS_15FloatRoundStyleE2ESK_EENS1_15EpilogueDefaultEEEEEvvEEEEvNT_6ParamsE --------------------------
	.section	.nv.info._ZN7cutlass13device_kernelINS_4gemm6kernel13GemmUniversalIN4cute5tupleIJiiiiEEENS1_10collective13CollectiveMmaINS1_37MainloopSm90TmaGmmaWarpSpecializedFP8ILi3ENS5_IJNS4_1CILi1EEENSA_ILi2EEESB_EEENS1_32KernelTmaWarpSpecializedPingpongEEENS5_IJNSA_ILi64EEENSA_ILi256EEENSA_ILi128EEEEEENS_12float_e4m3_tENS5_IJlSB_lEEESK_SL_NS4_8TiledMMAINS4_8MMA_AtomIJNS4_4SM904GMMA31MMA_64x256x32_F32E4M3E4M3_SS_TNILNSP_7ScaleInE1ELSR_1EEEEEENS4_6LayoutINS5_IJSB_SB_SB_EEENS5_IJNSA_ILi0EEESW_SW_EEEEENS5_IJNS4_10UnderscoreESZ_SZ_EEEEENS4_23SM90_TMA_LOAD_MULTICASTENS4_14ComposedLayoutINS4_7SwizzleILi3ELi4ELi3EEENS4_18smem_ptr_flag_bitsILi8EEENSU_INS5_IJNSA_ILi8EEESI_EEENS5_IJSI_SB_EEEEEEEvNS4_8identityENS4_13SM90_TMA_LOADES1C_vS1D_EENS_8epilogue10collective6detail29Sm90TmaWarpSpecializedAdapterINS1H_15DefaultEpilogueISK_SL_SL_NS1G_6thread17LinearCombinationISK_Li1EffLNS1L_9ScaleType4KindE0ELNS_15FloatRoundStyleE2ESK_EENS1_15EpilogueDefaultEEEEEvvEEEEvNT_6ParamsE,"",@"SHT_CUDA_INFO"
	.sectionflags	@""
	.align	4


	//----- nvinfo : EIATTR_CUDA_API_VERSION
	.align		4
        /*0000*/ 	.byte	0x04, 0x37
        /*0002*/ 	.short	(.L_18 - .L_17)
.L_17:
        /*0004*/ 	.word	0x00000082


	//----- nvinfo : EIATTR_KPARAM_INFO
	.align		4
.L_18:
        /*0008*/ 	.byte	0x04, 0x17
        /*000a*/ 	.short	(.L_20 - .L_19)
.L_19:
        /*000c*/ 	.word	0x00000000
        /*0010*/ 	.short	0x0000
        /*0012*/ 	.short	0x0070
        /*0014*/ 	.byte	0x00, 0xf0, 0x01, 0x10


	//----- nvinfo : EIATTR_SPARSE_MMA_MASK
	.align		4
.L_20:
        /*0018*/ 	.byte	0x03, 0x50
        /*001a*/ 	.short	0x0000


	//----- nvinfo : EIATTR_MAXREG_COUNT
	.align		4
        /*001c*/ 	.byte	0x03, 0x1b
        /*001e*/ 	.short	0x00a8


	//----- nvinfo : EIATTR_NUM_BARRIERS
	.align		4
        /*0020*/ 	.byte	0x02, 0x4c
        /*0022*/ 	.byte	0x01
	.zero		1


	//----- nvinfo : EIATTR_ANNOTATIONS
	.align		4
        /*0024*/ 	.byte	0x04, 0x55
        /*0026*/ 	.short	(.L_22 - .L_21)


	//   ....[0]....
.L_21:
        /*0028*/ 	.word	0x00000001
        /*002c*/ 	.byte	0xa0, 0x06, 0x00, 0x00, 0x01, 0x00, 0x00, 0x00, 0xa0, 0x0d, 0x00, 0x00, 0x01, 0x00, 0x00, 0x00
        /* <DEDUP_REMOVED lines=206> */
        /*0d1c*/ 	.byte	0x60, 0x02, 0x01, 0x00, 0x01, 0x00, 0x00, 0x00, 0xb0, 0x02, 0x01, 0x00


	//----- nvinfo : EIATTR_MERCURY_ISA_VERSION
	.align		4
.L_22:
        /*0d28*/ 	.byte	0x03, 0x5f
        /*0d2a*/ 	.short	0x0101


	//----- nvinfo : EIATTR_INT_WARP_WIDE_INSTR_OFFSETS
	.align		4
        /*0d2c*/ 	.byte	0x04, 0x31
        /*0d2e*/ 	.short	(.L_24 - .L_23)


	//   ....[0]....
.L_23:
        /*0d30*/ 	.word	0x00000560


	//   ....[1]....
        /*0d34*/ 	.word	0x00000570


	//   ....[2]....
        /*0d38*/ 	.word	0x000005b0


	//   ....[3]....
        /*0d3c*/ 	.word	0x000005e0


	//   ....[4]....
        /*0d40*/ 	.word	0x000005f0


	//   ....[5]....
        /*0d44*/ 	.word	0x00000630


	//   ....[6]....
        /*0d48*/ 	.word	0x00000760


	//   ....[7]....
        /*0d4c*/ 	.word	0x00000790


	//   ....[8]....
        /*0d50*/ 	.word	0x000056c0


	//----- nvinfo : EIATTR_COOP_GROUP_MASK_REGIDS
	.align		4
.L_24:
        /*0d54*/ 	.byte	0x04, 0x29
        /*0d56*/ 	.short	(.L_26 - .L_25)


	//   ....[0]....
.L_25:
        /*0d58*/ 	.word	0xffffffff


	//   ....[1]....
        /*0d5c*/ 	.word	0xffffffff


	//   ....[2]....
        /*0d60*/ 	.word	0xffffffff


	//   ....[3]....
        /*0d64*/ 	.word	0xffffffff


	//   ....[4]....
        /*0d68*/ 	.word	0xffffffff


	//   ....[5]....
        /*0d6c*/ 	.word	0xffffffff


	//   ....[6]....
        /*0d70*/ 	.word	0xffffffff


	//----- nvinfo : EIATTR_COOP_GROUP_INSTR_OFFSETS
	.align		4
.L_26:
        /*0d74*/ 	.byte	0x04, 0x28
        /*0d76*/ 	.short	(.L_28 - .L_27)


	//   ....[0]....
.L_27:
        /*0d78*/ 	.word	0x00000070


	//   ....[1]....
        /*0d7c*/ 	.word	0x00000090


	//   ....[2]....
        /*0d80*/ 	.word	0x00000190


	//   ....[3]....
        /*0d84*/ 	.word	0x00000390


	//   ....[4]....
        /*0d88*/ 	.word	0x000003e0


	//   ....[5]....
        /*0d8c*/ 	.word	0x000004a0


	//   ....[6]....
        /*0d90*/ 	.word	0x000008f0


	//----- nvinfo : EIATTR_REG_RECONFIG
	.align		4
.L_28:
        /*0d94*/ 	.byte	0x01, 0x54
	.zero		2


	//----- nvinfo : EIATTR_MBARRIER_INSTR_OFFSETS
	.align		4
        /*0d98*/ 	.byte	0x04, 0x39
        /*0d9a*/ 	.short	(.L_30 - .L_29)


	//   ....[0]....
.L_29:
        /*0d9c*/ 	.word	0x00000310
        /*0da0*/ 	.word	0x000000ff
        /*0da4*/ 	.word	0x00000000
        /*0da8*/ 	.short	0x0100
        /*0daa*/ 	.byte	0x07
	.zero		1


	//   ....[1]....
        /*0dac*/ 	.word	0x00000320
        /*0db0*/ 	.word	0x000000ff
        /*0db4*/ 	.word	0x00000018
        /*0db8*/ 	.short	0x0100
        /*0dba*/ 	.byte	0x07
	.zero		1


	//   ....[2]....
        /*0dbc*/ 	.word	0x00000330
        /*0dc0*/ 	.word	0x000000ff
        /*0dc4*/ 	.word	0x00000008
        /*0dc8*/ 	.short	0x0100
        /*0dca*/ 	.byte	0x07
	.zero		1


	//   ....[3]....
        /*0dcc*/ 	.word	0x00000340
        /*0dd0*/ 	.word	0x000000ff
        /*0dd4*/ 	.word	0x00000020
        /*0dd8*/ 	.short	0x0100
        /*0dda*/ 	.byte	0x07
	.zero		1


	//   ....[4]....
        /*0ddc*/ 	.word	0x00000350
        /*0de0*/ 	.word	0x000000ff
        /*0de4*/ 	.word	0x00000010
        /*0de8*/ 	.short	0x0100
        /*0dea*/ 	.byte	0x07
	.zero		1


	//   ....[5]....
        /*0dec*/ 	.word	0x00000360
        /*0df0*/ 	.word	0x000000ff
        /*0df4*/ 	.word	0x00000028
        /*0df8*/ 	.short	0x0100
        /*0dfa*/ 	.byte	0x07
	.zero		1


	//   ....[6]....
        /*0dfc*/ 	.word	0x000007d0
        /*0e00*/ 	.word	0x000000ff
        /*0e04*/ 	.word	0x00000060
        /*0e08*/ 	.short	0x0100
        /*0e0a*/ 	.byte	0x07
	.zero		1


	//   ....[7]....
        /*0e0c*/ 	.word	0x00000830
        /*0e10*/ 	.word	0x000000ff
        /*0e14*/ 	.word	0x00000068
        /*0e18*/ 	.short	0x0100
        /*0e1a*/ 	.byte	0x07
	.zero		1


	//   ....[8]....
        /*0e1c*/ 	.word	0x00000870
        /*0e20*/ 	.word	0x000000ff
        /*0e24*/ 	.word	0x00000040
        /*0e28*/ 	.short	0x0100
        /*0e2a*/ 	.byte	0x0a
	.zero		1


	//   ....[9]....
        /*0e2c*/ 	.word	0x00000880
        /*0e30*/ 	.word	0x000000ff
        /*0e34*/ 	.word	0x00000048
        /*0e38*/ 	.short	0x0100
        /*0e3a*/ 	.byte	0x0a
	.zero		1


	//   ....[10]....
        /*0e3c*/ 	.word	0x00000890
        /*0e40*/ 	.word	0x000000ff
        /*0e44*/ 	.word	0x00000050
        /*0e48*/ 	.short	0x0100
        /*0e4a*/ 	.byte	0x0a
	.zero		1


	//   ....[11]....
        /*0e4c*/ 	.word	0x000008a0
        /*0e50*/ 	.word	0x000000ff
        /*0e54*/ 	.word	0x00000058
        /*0e58*/ 	.short	0x0100
        /*0e5a*/ 	.byte	0x0a
	.zero		1


	//   ....[12]....
        /*0e5c*/ 	.word	0x00001770
        /*0e60*/ 	.word	0x000000ff
        /*0e64*/ 	.word	0xfffffff8
        /*0e68*/ 	.short	0x010a
        /*0e6a*/ 	.byte	0x12
	.zero		1


	//   ....[13]....
        /*0e6c*/ 	.word	0x00002140
        /*0e70*/ 	.word	0x000000ff
        /*0e74*/ 	.word	0x00000000
        /*0e78*/ 	.short	0x010a
        /*0e7a*/ 	.byte	0x06
	.zero		1


	//   ....[14]....
        /*0e7c*/ 	.word	0x00002180
        /*0e80*/ 	.word	0x000000ff
        /*0e84*/ 	.word	0x00000000
        /*0e88*/ 	.short	0x010a
        /*0e8a*/ 	.byte	0x06
	.zero		1


	//   ....[15]....
        /*0e8c*/ 	.word	0x00003420
        /*0e90*/ 	.word	0x000000ff
        /*0e94*/ 	.word	0x00000000
        /*0e98*/ 	.short	0x010a
        /*0e9a*/ 	.byte	0x09
	.zero		1


	//   ....[16]....
        /*0e9c*/ 	.word	0x00003460
        /*0ea0*/ 	.word	0x000000ff
        /*0ea4*/ 	.word	0x00000000
        /*0ea8*/ 	.short	0x010a
        /*0eaa*/ 	.byte	0x09
	.zero		1


	//   ....[17]....
        /*0eac*/ 	.word	0x000045a0
        /*0eb0*/ 	.word	0x000000e5
        /*0eb4*/ 	.word	0x00000000
        /*0eb8*/ 	.short	0x0101
        /*0eba*/ 	.byte	0x3f
	.zero		1


	//   ....[18]....
        /*0ebc*/ 	.word	0x00005610
        /*0ec0*/ 	.word	0x000000e5
        /*0ec4*/ 	.word	0x00000000
        /*0ec8*/ 	.short	0x0101
        /*0eca*/ 	.byte	0x1c
	.zero		1


	//   ....[19]....
        /*0ecc*/ 	.word	0x00005780
        /*0ed0*/ 	.word	0x00000018
        /*0ed4*/ 	.word	0x00000000
        /*0ed8*/ 	.short	0x0101
        /*0eda*/ 	.byte	0x3f
	.zero		1


	//   ....[20]....
        /*0edc*/ 	.word	0x00005840
        /*0ee0*/ 	.word	0x000000ff
        /*0ee4*/ 	.word	0x00000008
        /*0ee8*/ 	.short	0x010a
        /*0eea*/ 	.byte	0x12
	.zero		1


	//   ....[21]....
        /*0eec*/ 	.word	0x0000ea10
        /*0ef0*/ 	.word	0x00000003
        /*0ef4*/ 	.word	0x00000000
        /*0ef8*/ 	.short	0x0101
        /*0efa*/ 	.byte	0x1c
	.zero		1


	//   ....[22]....
        /*0efc*/ 	.word	0x0000f450
        /*0f00*/ 	.word	0x0000000b
        /*0f04*/ 	.word	0x00000018
        /*0f08*/ 	.short	0x010a
        /*0f0a*/ 	.byte	0x3f
	.zero		1


	//   ....[23]....
        /*0f0c*/ 	.word	0x0000f820
        /*0f10*/ 	.word	0x00000005
        /*0f14*/ 	.word	0x00000068
        /*0f18*/ 	.short	0x0101
        /*0f1a*/ 	.byte	0x3f
	.zero		1


	//   ....[24]....
        /*0f1c*/ 	.word	0x00010030
        /*0f20*/ 	.word	0x00000007
        /*0f24*/ 	.word	0x00000000
        /*0f28*/ 	.short	0x010a
        /*0f2a*/ 	.byte	0x3f
	.zero		1


	//   ....[25]....
        /*0f2c*/ 	.word	0x000100b0
        /*0f30*/ 	.word	0x00000006
        /*0f34*/ 	.word	0x00000000
        /*0f38*/ 	.short	0x010a
        /*0f3a*/ 	.byte	0x3f
	.zero		1


	//   ....[26]....
        /*0f3c*/ 	.word	0x00010140
        /*0f40*/ 	.word	0x00000003
        /*0f44*/ 	.word	0x00000000
        /*0f48*/ 	.short	0x010a
        /*0f4a*/ 	.byte	0x3f
	.zero		1


	//   ....[27]....
        /*0f4c*/ 	.word	0x000101b0
        /*0f50*/ 	.word	0x00000003
        /*0f54*/ 	.word	0xfffffff8
        /*0f58*/ 	.short	0x010a
        /*0f5a*/ 	.byte	0x3f
	.zero		1


	//   ....[28]....
        /*0f5c*/ 	.word	0x00010210
        /*0f60*/ 	.word	0x00000003
        /*0f64*/ 	.word	0x00000000
        /*0f68*/ 	.short	0x010a
        /*0f6a*/ 	.byte	0x3f
	.zero		1


	//   ....[29]....
        /*0f6c*/ 	.word	0x00010280
        /*0f70*/ 	.word	0x00000000
        /*0f74*/ 	.word	0x00000000
        /*0f78*/ 	.short	0x010a
        /*0f7a*/ 	.byte	0x3f
	.zero		1


	//   ....[30]....
        /*0f7c*/ 	.word	0x000102f0
        /*0f80*/ 	.word	0x00000019
        /*0f84*/ 	.word	0x00000008
        /*0f88*/ 	.short	0x010a
        /*0f8a*/ 	.byte	0x3f
	.zero		1


	//   ....[31]....
        /*0f8c*/ 	.word	0x000103c0
        /*0f90*/ 	.word	0x0000000b
        /*0f94*/ 	.word	0x00000018
        /*0f98*/ 	.short	0x010a
        /*0f9a*/ 	.byte	0x3f
	.zero		1


	//   ....[32]....
        /*0f9c*/ 	.word	0x000104a0
        /*0fa0*/ 	.word	0x00000007
        /*0fa4*/ 	.word	0x00000000
        /*0fa8*/ 	.short	0x010a
        /*0faa*/ 	.byte	0x3f
	.zero		1


	//   ....[33]....
        /*0fac*/ 	.word	0x000104f0
        /*0fb0*/ 	.word	0x00000006
        /*0fb4*/ 	.word	0x00000000
        /*0fb8*/ 	.short	0x010a
        /*0fba*/ 	.byte	0x3f
	.zero		1


	//----- nvinfo : EIATTR_NUM_MBARRIERS
	.align		4
.L_30:
        /*0fbc*/ 	.byte	0x03, 0x38
        /*0fbe*/ 	.short	0x000c


	//----- nvinfo : EIATTR_EXIT_INSTR_OFFSETS
	.align		4
        /*0fc0*/ 	.byte	0x04, 0x1c
        /*0fc2*/ 	.short	(.L_32 - .L_31)


	//   ....[0]....
.L_31:
        /*0fc4*/ 	.word	0x00001480


	//   ....[1]....
        /*0fc8*/ 	.word	0x000014e0


	//   ....[2]....
        /*0fcc*/ 	.word	0x0000f120


	//   ....[3]....
        /*0fd0*/ 	.word	0x0000f150


	//   ....[4]....
        /*0fd4*/ 	.word	0x00010190


	//----- nvinfo : EIATTR_MAX_THREADS
	.align		4
.L_32:
        /*0fd8*/ 	.byte	0x04, 0x05
        /*0fda*/ 	.short	(.L_34 - .L_33)
.L_33:
        /*0fdc*/ 	.word	0x00000180
        /*0fe0*/ 	.word	0x00000001
        /*0fe4*/ 	.word	0x00000001


	//----- nvinfo : EIATTR_CRS_STACK_SIZE
	.align		4
.L_34:
        /*0fe8*/ 	.byte	0x04, 0x1e
        /*0fea*/ 	.short	(.L_36 - .L_35)
.L_35:
        /*0fec*/ 	.word	0x00000000


	//----- nvinfo : EIATTR_CBANK_PARAM_SIZE
	.align		4
.L_36:
        /*0ff0*/ 	.byte	0x03, 0x19
        /*0ff2*/ 	.short	0x0470


	//----- nvinfo : EIATTR_PARAM_CBANK
	.align		4
        /*0ff4*/ 	.byte	0x04, 0x0a
        /*0ff6*/ 	.short	(.L_38 - .L_37)
	.align		4
.L_37:
        /*0ff8*/ 	.word	index@(.nv.constant0._ZN7cutlass13device_kernelINS_4gemm6kernel13GemmUniversalIN4cute5tupleIJiiiiEEENS1_10collective13CollectiveMmaINS1_37MainloopSm90TmaGmmaWarpSpecializedFP8ILi3ENS5_IJNS4_1CILi1EEENSA_ILi2EEESB_EEENS1_32KernelTmaWarpSpecializedPingpongEEENS5_IJNSA_ILi64EEENSA_ILi256EEENSA_ILi128EEEEEENS_12float_e4m3_tENS5_IJlSB_lEEESK_SL_NS4_8TiledMMAINS4_8MMA_AtomIJNS4_4SM904GMMA31MMA_64x256x32_F32E4M3E4M3_SS_TNILNSP_7ScaleInE1ELSR_1EEEEEENS4_6LayoutINS5_IJSB_SB_SB_EEENS5_IJNSA_ILi0EEESW_SW_EEEEENS5_IJNS4_10UnderscoreESZ_SZ_EEEEENS4_23SM90_TMA_LOAD_MULTICASTENS4_14ComposedLayoutINS4_7SwizzleILi3ELi4ELi3EEENS4_18smem_ptr_flag_bitsILi8EEENSU_INS5_IJNSA_ILi8EEESI_EEENS5_IJSI_SB_EEEEEEEvNS4_8identityENS4_13SM90_TMA_LOADES1C_vS1D_EENS_8epilogue10collective6detail29Sm90TmaWarpSpecializedAdapterINS1H_15DefaultEpilogueISK_SL_SL_NS1G_6thread17LinearCombinationISK_Li1EffLNS1L_9ScaleType4KindE0ELNS_15FloatRoundStyleE2ESK_EENS1_15EpilogueDefaultEEEEEvvEEEEvNT_6ParamsE)
        /*0ffc*/ 	.short	0x0210
        /*0ffe*/ 	.short	0x0470


	//----- nvinfo : EIATTR_SW_WAR
	.align		4
.L_38:
        /*1000*/ 	.byte	0x04, 0x36
        /*1002*/ 	.short	(.L_40 - .L_39)
.L_39:
        /*1004*/ 	.word	0x00000008
.L_40:


//--------------------- .nv.callgraph             --------------------------
	.section	.nv.callgraph,"",@"SHT_CUDA_CALLGRAPH"
	.align	4
	.sectionentsize	8
	.align		4
        /*0000*/ 	.word	0x00000000
	.align		4
        /*0004*/ 	.word	0xffffffff
	.align		4
        /*0008*/ 	.word	0x00000000
	.align		4
        /*000c*/ 	.word	0xfffffffe
	.align		4
        /*0010*/ 	.word	0x00000000
	.align		4
        /*0014*/ 	.word	0xfffffffd
	.align		4
        /*0018*/ 	.word	0x00000000
	.align		4
        /*001c*/ 	.word	0xfffffffc


//--------------------- .nv.constant4             --------------------------
	.section	.nv.constant4,"a",@progbits
	.align	8
	.align		8
.nv.constant4:
        /*0000*/ 	.dword	_ZN39_INTERNAL_c2dd124a_4_k_cu_a325f9e9_29214cuda3std3__45__cpo5beginE
	.align		8
        /*0008*/ 	.dword	_ZN39_INTERNAL_c2dd124a_4_k_cu_a325f9e9_29214cuda3std3__45__cpo3endE
	.align		8
        /*0010*/ 	.dword	_ZN39_INTERNAL_c2dd124a_4_k_cu_a325f9e9_29214cuda3std3__45__cpo6cbeginE
	.align		8
        /*0018*/ 	.dword	_ZN39_INTERNAL_c2dd124a_4_k_cu_a325f9e9_29214cuda3std3__45__cpo4cendE
	.align		8
        /*0020*/ 	.dword	_ZN39_INTERNAL_c2dd124a_4_k_cu_a325f9e9_29214cuda3std3__441_GLOBAL__N__c2dd124a_4_k_cu_a325f9e9_29216ignoreE
	.align		8
        /*0028*/ 	.dword	_ZN39_INTERNAL_c2dd124a_4_k_cu_a325f9e9_29214cuda3std3__419piecewise_constructE
	.align		8
        /*0030*/ 	.dword	_ZN39_INTERNAL_c2dd124a_4_k_cu_a325f9e9_29214cuda3std3__48in_placeE
	.align		8
        /*0038*/ 	.dword	_ZN39_INTERNAL_c2dd124a_4_k_cu_a325f9e9_29214cuda3std6ranges3__45__cpo4swapE
	.align		8
        /*0040*/ 	.dword	_ZN39_INTERNAL_c2dd124a_4_k_cu_a325f9e9_29214cuda3std6ranges3__45__cpo9iter_moveE
	.align		8
        /*0048*/ 	.dword	_ZN39_INTERNAL_c2dd124a_4_k_cu_a325f9e9_29214cute7productE
	.align		8
        /*0050*/ 	.dword	_ZN39_INTERNAL_c2dd124a_4_k_cu_a325f9e9_29214cute1_E


//--------------------- .text._ZN7cutlass13device_kernelINS_4gemm6kernel13GemmUniversalIN4cute5tupleIJiiiiEEENS1_10collective13CollectiveMmaINS1_37MainloopSm90TmaGmmaWarpSpecializedFP8ILi3ENS5_IJNS4_1CILi1EEENSA_ILi2EEESB_EEENS1_32KernelTmaWarpSpecializedPingpongEEENS5_IJNSA_ILi64EEENSA_ILi256EEENSA_ILi128EEEEEENS_12float_e4m3_tENS5_IJlSB_lEEESK_SL_NS4_8TiledMMAINS4_8MMA_AtomIJNS4_4SM904GMMA31MMA_64x256x32_F32E4M3E4M3_SS_TNILNSP_7ScaleInE1ELSR_1EEEEEENS4_6LayoutINS5_IJSB_SB_SB_EEENS5_IJNSA_ILi0EEESW_SW_EEEEENS5_IJNS4_10UnderscoreESZ_SZ_EEEEENS4_23SM90_TMA_LOAD_MULTICASTENS4_14ComposedLayoutINS4_7SwizzleILi3ELi4ELi3EEENS4_18smem_ptr_flag_bitsILi8EEENSU_INS5_IJNSA_ILi8EEESI_EEENS5_IJSI_SB_EEEEEEEvNS4_8identityENS4_13SM90_TMA_LOADES1C_vS1D_EENS_8epilogue10collective6detail29Sm90TmaWarpSpecializedAdapterINS1H_15DefaultEpilogueISK_SL_SL_NS1G_6thread17LinearCombinationISK_Li1EffLNS1L_9ScaleType4KindE0ELNS_15FloatRoundStyleE2ESK_EENS1_15EpilogueDefaultEEEEEvvEEEEvNT_6ParamsE --------------------------
	.section	.text._ZN7cutlass13device_kernelINS_4gemm6kernel13GemmUniversalIN4cute5tupleIJiiiiEEENS1_10collective13CollectiveMmaINS1_37MainloopSm90TmaGmmaWarpSpecializedFP8ILi3ENS5_IJNS4_1CILi1EEENSA_ILi2EEESB_EEENS1_32KernelTmaWarpSpecializedPingpongEEENS5_IJNSA_ILi64EEENSA_ILi256EEENSA_ILi128EEEEEENS_12float_e4m3_tENS5_IJlSB_lEEESK_SL_NS4_8TiledMMAINS4_8MMA_AtomIJNS4_4SM904GMMA31MMA_64x256x32_F32E4M3E4M3_SS_TNILNSP_7ScaleInE1ELSR_1EEEEEENS4_6LayoutINS5_IJSB_SB_SB_EEENS5_IJNSA_ILi0EEESW_SW_EEEEENS5_IJNS4_10UnderscoreESZ_SZ_EEEEENS4_23SM90_TMA_LOAD_MULTICASTENS4_14ComposedLayoutINS4_7SwizzleILi3ELi4ELi3EEENS4_18smem_ptr_flag_bitsILi8EEENSU_INS5_IJNSA_ILi8EEESI_EEENS5_IJSI_SB_EEEEEEEvNS4_8identityENS4_13SM90_TMA_LOADES1C_vS1D_EENS_8epilogue10collective6detail29Sm90TmaWarpSpecializedAdapterINS1H_15DefaultEpilogueISK_SL_SL_NS1G_6thread17LinearCombinationISK_Li1EffLNS1L_9ScaleType4KindE0ELNS_15FloatRoundStyleE2ESK_EENS1_15EpilogueDefaultEEEEEvvEEEEvNT_6ParamsE,"ax",@progbits
	.align	128
.text._ZN7cutlass13device_kernelINS_4gemm6kernel13GemmUniversalIN4cute5tupleIJiiiiEEENS1_10collective13CollectiveMmaINS1_37MainloopSm90TmaGmmaWarpSpecializedFP8ILi3ENS5_IJNS4_1CILi1EEENSA_ILi2EEESB_EEENS1_32KernelTmaWarpSpecializedPingpongEEENS5_IJNSA_ILi64EEENSA_ILi256EEENSA_ILi128EEEEEENS_12float_e4m3_tENS5_IJlSB_lEEESK_SL_NS4_8TiledMMAINS4_8MMA_AtomIJNS4_4SM904GMMA31MMA_64x256x32_F32E4M3E4M3_SS_TNILNSP_7ScaleInE1ELSR_1EEEEEENS4_6LayoutINS5_IJSB_SB_SB_EEENS5_IJNSA_ILi0EEESW_SW_EEEEENS5_IJNS4_10UnderscoreESZ_SZ_EEEEENS4_23SM90_TMA_LOAD_MULTICASTENS4_14ComposedLayoutINS4_7SwizzleILi3ELi4ELi3EEENS4_18smem_ptr_flag_bitsILi8EEENSU_INS5_IJNSA_ILi8EEESI_EEENS5_IJSI_SB_EEEEEEEvNS4_8identityENS4_13SM90_TMA_LOADES1C_vS1D_EENS_8epilogue10collective6detail29Sm90TmaWarpSpecializedAdapterINS1H_15DefaultEpilogueISK_SL_SL_NS1G_6thread17LinearCombinationISK_Li1EffLNS1L_9ScaleType4KindE0ELNS_15FloatRoundStyleE2ESK_EENS1_15EpilogueDefaultEEEEEvvEEEEvNT_6ParamsE:
        .type           _ZN7cutlass13device_kernelINS_4gemm6kernel13GemmUniversalIN4cute5tupleIJiiiiEEENS1_10collective13CollectiveMmaINS1_37MainloopSm90TmaGmmaWarpSpecializedFP8ILi3ENS5_IJNS4_1CILi1EEENSA_ILi2EEESB_EEENS1_32KernelTmaWarpSpecializedPingpongEEENS5_IJNSA_ILi64EEENSA_ILi256EEENSA_ILi128EEEEEENS_12float_e4m3_tENS5_IJlSB_lEEESK_SL_NS4_8TiledMMAINS4_8MMA_AtomIJNS4_4SM904GMMA31MMA_64x256x32_F32E4M3E4M3_SS_TNILNSP_7ScaleInE1ELSR_1EEEEEENS4_6LayoutINS5_IJSB_SB_SB_EEENS5_IJNSA_ILi0EEESW_SW_EEEEENS5_IJNS4_10UnderscoreESZ_SZ_EEEEENS4_23SM90_TMA_LOAD_MULTICASTENS4_14ComposedLayoutINS4_7SwizzleILi3ELi4ELi3EEENS4_18smem_ptr_flag_bitsILi8EEENSU_INS5_IJNSA_ILi8EEESI_EEENS5_IJSI_SB_EEEEEEEvNS4_8identityENS4_13SM90_TMA_LOADES1C_vS1D_EENS_8epilogue10collective6detail29Sm90TmaWarpSpecializedAdapterINS1H_15DefaultEpilogueISK_SL_SL_NS1G_6thread17LinearCombinationISK_Li1EffLNS1L_9ScaleType4KindE0ELNS_15FloatRoundStyleE2ESK_EENS1_15EpilogueDefaultEEEEEvvEEEEvNT_6ParamsE,@function
        .size           _ZN7cutlass13device_kernelINS_4gemm6kernel13GemmUniversalIN4cute5tupleIJiiiiEEENS1_10collective13CollectiveMmaINS1_37MainloopSm90TmaGmmaWarpSpecializedFP8ILi3ENS5_IJNS4_1CILi1EEENSA_ILi2EEESB_EEENS1_32KernelTmaWarpSpecializedPingpongEEENS5_IJNSA_ILi64EEENSA_ILi256EEENSA_ILi128EEEEEENS_12float_e4m3_tENS5_IJlSB_lEEESK_SL_NS4_8TiledMMAINS4_8MMA_AtomIJNS4_4SM904GMMA31MMA_64x256x32_F32E4M3E4M3_SS_TNILNSP_7ScaleInE1ELSR_1EEEEEENS4_6LayoutINS5_IJSB_SB_SB_EEENS5_IJNSA_ILi0EEESW_SW_EEEEENS5_IJNS4_10UnderscoreESZ_SZ_EEEEENS4_23SM90_TMA_LOAD_MULTICASTENS4_14ComposedLayoutINS4_7SwizzleILi3ELi4ELi3EEENS4_18smem_ptr_flag_bitsILi8EEENSU_INS5_IJNSA_ILi8EEESI_EEENS5_IJSI_SB_EEEEEEEvNS4_8identityENS4_13SM90_TMA_LOADES1C_vS1D_EENS_8epilogue10collective6detail29Sm90TmaWarpSpecializedAdapterINS1H_15DefaultEpilogueISK_SL_SL_NS1G_6thread17LinearCombinationISK_Li1EffLNS1L_9ScaleType4KindE0ELNS_15FloatRoundStyleE2ESK_EENS1_15EpilogueDefaultEEEEEvvEEEEvNT_6ParamsE,(.L_x_334 - _ZN7cutlass13device_kernelINS_4gemm6kernel13GemmUniversalIN4cute5tupleIJiiiiEEENS1_10collective13CollectiveMmaINS1_37MainloopSm90TmaGmmaWarpSpecializedFP8ILi3ENS5_IJNS4_1CILi1EEENSA_ILi2EEESB_EEENS1_32KernelTmaWarpSpecializedPingpongEEENS5_IJNSA_ILi64EEENSA_ILi256EEENSA_ILi128EEEEEENS_12float_e4m3_tENS5_IJlSB_lEEESK_SL_NS4_8TiledMMAINS4_8MMA_AtomIJNS4_4SM904GMMA31MMA_64x256x32_F32E4M3E4M3_SS_TNILNSP_7ScaleInE1ELSR_1EEEEEENS4_6LayoutINS5_IJSB_SB_SB_EEENS5_IJNSA_ILi0EEESW_SW_EEEEENS5_IJNS4_10UnderscoreESZ_SZ_EEEEENS4_23SM90_TMA_LOAD_MULTICASTENS4_14ComposedLayoutINS4_7SwizzleILi3ELi4ELi3EEENS4_18smem_ptr_flag_bitsILi8EEENSU_INS5_IJNSA_ILi8EEESI_EEENS5_IJSI_SB_EEEEEEEvNS4_8identityENS4_13SM90_TMA_LOADES1C_vS1D_EENS_8epilogue10collective6detail29Sm90TmaWarpSpecializedAdapterINS1H_15DefaultEpilogueISK_SL_SL_NS1G_6thread17LinearCombinationISK_Li1EffLNS1L_9ScaleType4KindE0ELNS_15FloatRoundStyleE2ESK_EENS1_15EpilogueDefaultEEEEEvvEEEEvNT_6ParamsE)
        .other          _ZN7cutlass13device_kernelINS_4gemm6kernel13GemmUniversalIN4cute5tupleIJiiiiEEENS1_10collective13CollectiveMmaINS1_37MainloopSm90TmaGmmaWarpSpecializedFP8ILi3ENS5_IJNS4_1CILi1EEENSA_ILi2EEESB_EEENS1_32KernelTmaWarpSpecializedPingpongEEENS5_IJNSA_ILi64EEENSA_ILi256EEENSA_ILi128EEEEEENS_12float_e4m3_tENS5_IJlSB_lEEESK_SL_NS4_8TiledMMAINS4_8MMA_AtomIJNS4_4SM904GMMA31MMA_64x256x32_F32E4M3E4M3_SS_TNILNSP_7ScaleInE1ELSR_1EEEEEENS4_6LayoutINS5_IJSB_SB_SB_EEENS5_IJNSA_ILi0EEESW_SW_EEEEENS5_IJNS4_10UnderscoreESZ_SZ_EEEEENS4_23SM90_TMA_LOAD_MULTICASTENS4_14ComposedLayoutINS4_7SwizzleILi3ELi4ELi3EEENS4_18smem_ptr_flag_bitsILi8EEENSU_INS5_IJNSA_ILi8EEESI_EEENS5_IJSI_SB_EEEEEEEvNS4_8identityENS4_13SM90_TMA_LOADES1C_vS1D_EENS_8epilogue10collective6detail29Sm90TmaWarpSpecializedAdapterINS1H_15DefaultEpilogueISK_SL_SL_NS1G_6thread17LinearCombinationISK_Li1EffLNS1L_9ScaleType4KindE0ELNS_15FloatRoundStyleE2ESK_EENS1_15EpilogueDefaultEEEEEvvEEEEvNT_6ParamsE,@"STO_CUDA_ENTRY STV_DEFAULT"
_ZN7cutlass13device_kernelINS_4gemm6kernel13GemmUniversalIN4cute5tupleIJiiiiEEENS1_10collective13CollectiveMmaINS1_37MainloopSm90TmaGmmaWarpSpecializedFP8ILi3ENS5_IJNS4_1CILi1EEENSA_ILi2EEESB_EEENS1_32KernelTmaWarpSpecializedPingpongEEENS5_IJNSA_ILi64EEENSA_ILi256EEENSA_ILi128EEEEEENS_12float_e4m3_tENS5_IJlSB_lEEESK_SL_NS4_8TiledMMAINS4_8MMA_AtomIJNS4_4SM904GMMA31MMA_64x256x32_F32E4M3E4M3_SS_TNILNSP_7ScaleInE1ELSR_1EEEEEENS4_6LayoutINS5_IJSB_SB_SB_EEENS5_IJNSA_ILi0EEESW_SW_EEEEENS5_IJNS4_10UnderscoreESZ_SZ_EEEEENS4_23SM90_TMA_LOAD_MULTICASTENS4_14ComposedLayoutINS4_7SwizzleILi3ELi4ELi3EEENS4_18smem_ptr_flag_bitsILi8EEENSU_INS5_IJNSA_ILi8EEESI_EEENS5_IJSI_SB_EEEEEEEvNS4_8identityENS4_13SM90_TMA_LOADES1C_vS1D_EENS_8epilogue10collective6detail29Sm90TmaWarpSpecializedAdapterINS1H_15DefaultEpilogueISK_SL_SL_NS1G_6thread17LinearCombinationISK_Li1EffLNS1L_9ScaleType4KindE0ELNS_15FloatRoundStyleE2ESK_EENS1_15EpilogueDefaultEEEEEvvEEEEvNT_6ParamsE:
[----:B------:R-:W0:Y:S02]  /*0000*/  LDC R1, c[0x0][0x28] ;  /* 0x00000a00ff017b82 */ /* 0x000e240000000800 */
[----:B0-----:R-:W-:Y:S01]  /*0010*/  VIADD R1, R1, 0xfffffef0 ;  /* 0xfffffef001017836 */ /* 0x001fe20000000000 */
[----:B------:R-:W0:Y:S01]  /*0020*/  S2R R3, SR_TID.X ;  /* 0x0000000000037919 */ /* 0x000e220000002100 */
[----:B------:R-:W-:Y:S01]  /*0030*/  ELECT P0, URZ, PT ;  /* 0x00000000003f782f */ /* 0x000fe20003800000 */
[----:B------:R-:W-:Y:S01]  /*0040*/  BSSY B0, `(.L_x_0) ;  /* 0x0000014000007945 */ /* 0x000fe20003800000 */
[--C-:B0-----:R-:W-:Y:S02]  /*0050*/  SHF.R.U32.HI R0, RZ, 0x5, R3.reuse ;  /* 0x00000005ff007819 */ /* 0x101fe40000011603 */
[----:B------:R-:W-:-:S03]  /*0060*/  SHF.R.U32.HI R5, RZ, 0x7, R3 ;  /* 0x00000007ff057819 */ /* 0x000fc60000011603 */
[----:B------:R-:W0:Y:S02]  /*0070*/  SHFL.IDX PT, R2, R0, RZ, 0x1f ;  /* 0x00001fff00027589 */ /* 0x000e2400000e0000 */
[----:B0-----:R-:W-:Y:S02]  /*0080*/  R2UR UR6, R2 ;  /* 0x00000000020672ca */ /* 0x001fe400000e0000 */
[----:B------:R0:W1:Y:S11]  /*0090*/  SHFL.IDX PT, R2, R5, RZ, 0x1f ;  /* 0x00001fff05027589 */ /* 0x00007600000e0000 */
[----:B------:R-:W-:-:S02]  /*00a0*/  USHF.R.S32.HI UR4, URZ, 0x1f, UR6 ;  /* 0x0000001f3f047899 */ /* 0x000fc40008011406 */
[----:B------:R-:W-:Y:S02]  /*00b0*/  ISETP.NE.OR P0, PT, RZ, UR6, !P0 ;  /* 0x00000006ff007c0c */ /* 0x000fe4000c705670 */
[----:B------:R-:W-:-:S04]  /*00c0*/  ULEA.HI UR4, UR4, UR6, URZ, 0x2 ;  /* 0x0000000604047291 */ /* 0x000fc8000f8f103f */
[----:B------:R-:W-:-:S04]  /*00d0*/  ULOP3.LUT UR4, UR4, 0xfffffffc, URZ, 0xc0, !UPT ;  /* 0xfffffffc04047892 */ /* 0x000fc8000f8ec03f */
[----:B------:R-:W-:-:S03]  /*00e0*/  UIADD3 UR6, UR6, -UR4, URZ ;  /* 0x8000000406067290 */ /* 0x000fc6000fffe03f */
[----:B01----:R-:W-:Y:S09]  /*00f0*/  @P0 BRA `(.L_x_1) ;  /* 0x0000000000200947 */ /* 0x003ff20003800000 */
[----:B------:R-:W-:Y:S02]  /*0100*/  ULDC.64 UR4, c[0x0][0x198] ;  /* 0x0000660000047ab9 */ /* 0x000fe40000000a00 */
[----:B------:R-:W-:Y:S02]  /*0110*/  UIADD3 UR8, UP0, UR4, 0xf0, URZ ;  /* 0x000000f004087890 */ /* 0x000fe4000ff1e03f */
[----:B------:R-:W-:Y:S02]  /*0120*/  UIADD3 UR4, UP1, UR4, 0x1f0, URZ ;  /* 0x000001f004047890 */ /* 0x000fe4000ff3e03f */
[----:B------:R-:W-:Y:S02]  /*0130*/  UIADD3.X UR9, URZ, UR5, URZ, UP0, !UPT ;  /* 0x000000053f097290 */ /* 0x000fe400087fe43f */
[----:B------:R-:W-:-:S07]  /*0140*/  UIADD3.X UR5, URZ, UR5, URZ, UP1, !UPT ;  /* 0x000000053f057290 */ /* 0x000fce0008ffe43f */
[----:B------:R0:W-:Y:S02]  /*0150*/  UTMACCTL.PF [UR8] ;  /* 0x00000000080079b9 */ /* 0x0001e40008040000 */
[----:B------:R0:W-:Y:S02]  /*0160*/  UTMACCTL.PF [UR4] ;  /* 0x00000000040079b9 */ /* 0x0001e40008040000 */
[----:B0-----:R-:W-:Y:S01]  /*0170*/  NOP ;  /* 0x0000000000007918 */ /* 0x001fe20000000000 */
.L_x_1:
[----:B------:R-:W-:Y:S05]  /*0180*/  BSYNC B0 ;  /* 0x0000000000007941 */ /* 0x000fea0003800000 */
.L_x_0:
[----:B------:R-:W0:Y:S01]  /*0190*/  SHFL.IDX PT, R6, R0, RZ, 0x1f ;  /* 0x00001fff00067589 */ /* 0x000e2200000e0000 */
[----:B------:R-:W-:Y:S01]  /*01a0*/  R2UR UR13, R2 ;  /* 0x00000000020d72ca */ /* 0x000fe200000e0000 */
[----:B------:R-:W-:-:S04]  /*01b0*/  UISETP.NE.AND UP0, UPT, UR6, 0x3, UPT ;  /* 0x000000030600788c */ /* 0x000fc8000bf05270 */
[----:B------:R-:W-:-:S08]  /*01c0*/  UISETP.EQ.OR UP0, UPT, UR6, URZ, !UP0 ;  /* 0x0000003f0600728c */ /* 0x000fd0000c702670 */
[----:B------:R-:W-:Y:S02]  /*01d0*/  UIADD3 UR12, UR13, -0x1, URZ ;  /* 0xffffffff0d0c7890 */ /* 0x000fe4000fffe03f */
[----:B------:R-:W-:Y:S02]  /*01e0*/  UISETP.EQ.AND UP0, UPT, UR13, URZ, UP0 ;  /* 0x0000003f0d00728c */ /* 0x000fe40008702270 */
[----:B------:R-:W-:Y:S02]  /*01f0*/  UISETP.GE.U32.AND UP1, UPT, UR12, 0x2, UPT ;  /* 0x000000020c00788c */ /* 0x000fe4000bf26070 */
[----:B------:R-:W-:Y:S01]  /*0200*/  USEL UR15, URZ, 0x1, !UP0 ;  /* 0x000000013f0f7887 */ /* 0x000fe2000c000000 */
[----:B0-----:R-:W-:-:S03]  /*0210*/  ISETP.NE.AND P0, PT, R6, RZ, PT ;  /* 0x000000ff0600720c */ /* 0x001fc60003f05270 */
[----:B------:R-:W-:-:S10]  /*0220*/  USEL UR15, UR15, 0x2, UP1 ;  /* 0x000000020f0f7887 */ /* 0x000fd40008800000 */
[----:B------:R-:W-:Y:S05]  /*0230*/  @P0 BRA `(.L_x_2) ;  /* 0x0000000000500947 */ /* 0x000fea0003800000 */
[----:B------:R-:W0:Y:S01]  /*0240*/  S2UR UR7, SR_CgaCtaId ;  /* 0x00000000000779c3 */ /* 0x000e220000008800 */
[----:B------:R-:W-:Y:S01]  /*0250*/  UMOV UR4, 0x400 ;  /* 0x0000040000047882 */ /* 0x000fe20000000000 */
[----:B------:R-:W-:Y:S01]  /*0260*/  UMOV UR5, 0x1 ;  /* 0x0000000100057882 */ /* 0x000fe20000000000 */
[----:B------:R-:W-:Y:S01]  /*0270*/  UMOV UR8, 0x2 ;  /* 0x0000000200087882 */ /* 0x000fe20000000000 */
[----:B------:R-:W-:Y:S01]  /*0280*/  ELECT P0, URZ, PT ;  /* 0x00000000003f782f */ /* 0x000fe20003800000 */
[----:B------:R-:W-:-:S04]  /*0290*/  UIADD3 UR8, -UR8, 0x100000, URZ ;  /* 0x0010000008087890 */ /* 0x000fc8000fffe13f */
[----:B------:R-:W-:Y:S02]  /*02a0*/  USHF.L.U32 UR9, UR8, 0xb, URZ ;  /* 0x0000000b08097899 */ /* 0x000fe4000800063f */
[----:B------:R-:W-:Y:S02]  /*02b0*/  USHF.L.U32 UR8, UR8, 0x1, URZ ;  /* 0x0000000108087899 */ /* 0x000fe4000800063f */
[----:B0-----:R-:W-:Y:S02]  /*02c0*/  ULEA UR7, UR7, UR4, 0x18 ;  /* 0x0000000407077291 */ /* 0x001fe4000f8ec03f */
[----:B------:R-:W-:-:S04]  /*02d0*/  UIADD3 UR4, -UR5, 0x100000, URZ ;  /* 0x0010000005047890 */ /* 0x000fc8000fffe13f */
[----:B------:R-:W-:Y:S02]  /*02e0*/  USHF.L.U32 UR5, UR4, 0xb, URZ ;  /* 0x0000000b04057899 */ /* 0x000fe4000800063f */
[----:B------:R-:W-:Y:S01]  /*02f0*/  USHF.L.U32 UR4, UR4, 0x1, URZ ;  /* 0x0000000104047899 */ /* 0x000fe2000800063f */
[----:B------:R-:W0:Y:S11]  /*0300*/  FENCE.VIEW.ASYNC.S ;  /* 0x00000000000073c6 */ /* 0x000e360000000000 */
[----:B0-----:R0:W1:Y:S01]  /*0310*/  SYNCS.EXCH.64 URZ, [UR7], UR4 ;  /* 0x00000004073f75b2 */ /* 0x0010620008000100 */
[----:B------:R0:W2:Y:S01]  /*0320*/  SYNCS.EXCH.64 URZ, [UR7+0x18], UR8 ;  /* 0x00001808073f75b2 */ /* 0x0000a20008000100 */
[----:B------:R0:W3:Y:S01]  /*0330*/  SYNCS.EXCH.64 URZ, [UR7+0x8], UR4 ;  /* 0x00000804073f75b2 */ /* 0x0000e20008000100 */
[----:B------:R0:W4:Y:S01]  /*0340*/  SYNCS.EXCH.64 URZ, [UR7+0x20], UR8 ;  /* 0x00002008073f75b2 */ /* 0x0001220008000100 */
[----:B------:R0:W0:Y:S01]  /*0350*/  SYNCS.EXCH.64 URZ, [UR7+0x10], UR4 ;  /* 0x00001004073f75b2 */ /* 0x0000220008000100 */
[----:B------:R0:W0:Y:S01]  /*0360*/  SYNCS.EXCH.64 URZ, [UR7+0x28], UR8 ;  /* 0x00002808073f75b2 */ /* 0x0000220008000100 */
[----:B------:R-:W-:Y:S01]  /*0370*/  NOP ;  /* 0x0000000000007918 */ /* 0x000fe20000000000 */
.L_x_2:
[----:B------:R-:W-:Y:S01]  /*0380*/  SHF.R.S32.HI R2, RZ, 0x1f, R3 ;  /* 0x0000001fff027819 */ /* 0x000fe20000011403 */
[----:B------:R-:W5:Y:S01]  /*0390*/  SHFL.IDX PT, R8, R0, RZ, 0x1f ;  /* 0x00001fff00087589 */ /* 0x000f6200000e0000 */
[----:B------:R-:W-:Y:S02]  /*03a0*/  ELECT P0, URZ, PT ;  /* 0x00000000003f782f */ /* 0x000fe40003800000 */
[----:B------:R-:W-:Y:S02]  /*03b0*/  SHF.R.S32.HI R9, RZ, 0x1f, R6 ;  /* 0x0000001fff097819 */ /* 0x000fe40000011406 */
[----:B------:R-:W-:Y:S02]  /*03c0*/  ELECT P1, URZ, PT ;  /* 0x00000000003f782f */ /* 0x000fe40003820000 */
[----:B------:R-:W-:Y:S01]  /*03d0*/  LEA.HI R2, R2, R3, RZ, 0x7 ;  /* 0x0000000302027211 */ /* 0x000fe200078f38ff */
[----:B------:R-:W1:Y:S01]  /*03e0*/  SHFL.IDX PT, R10, R0, RZ, 0x1f ;  /* 0x00001fff000a7589 */ /* 0x000e6200000e0000 */
[----:B------:R-:W-:Y:S01]  /*03f0*/  LEA.HI R9, R9, R6, RZ, 0x2 ;  /* 0x0000000609097211 */ /* 0x000fe200078f10ff */
[----:B------:R-:W2:Y:S01]  /*0400*/  S2UR UR14, SR_CTAID.X ;  /* 0x00000000000e79c3 */ /* 0x000ea20000002500 */
[----:B------:R-:W-:Y:S01]  /*0410*/  LOP3.LUT R2, R2, 0xffffff80, RZ, 0xc0, !PT ;  /* 0xffffff8002027812 */ /* 0x000fe200078ec0ff */
[----:B------:R-:W3:Y:S01]  /*0420*/  S2R R4, SR_CTAID.Y ;  /* 0x0000000000047919 */ /* 0x000ee20000002600 */
[----:B------:R-:W-:Y:S01]  /*0430*/  LOP3.LUT R9, R9, 0x3ffffffc, RZ, 0xc0, !PT ;  /* 0x3ffffffc09097812 */ /* 0x000fe200078ec0ff */
[----:B0-----:R-:W-:Y:S01]  /*0440*/  ULDC UR4, c[0x0][0x154] ;  /* 0x0000550000047ab9 */ /* 0x001fe20000000800 */
[----:B------:R-:W-:Y:S01]  /*0450*/  ULDC UR5, c[0x0][0x150] ;  /* 0x0000540000057ab9 */ /* 0x000fe20000000800 */
[----:B------:R-:W-:Y:S01]  /*0460*/  IMAD.IADD R2, R3, 0x1, -R2 ;  /* 0x0000000103027824 */ /* 0x000fe200078e0a02 */
[----:B------:R-:W-:Y:S01]  /*0470*/  UMOV UR9, 0x80 ;  /* 0x0000008000097882 */ /* 0x000fe20000000000 */
[----:B------:R-:W-:Y:S01]  /*0480*/  IMAD.IADD R6, R6, 0x1, -R9 ;  /* 0x0000000106067824 */ /* 0x000fe200078e0a09 */
[----:B------:R-:W0:Y:S01]  /*0490*/  LDC R15, c[0x0][0x148] ;  /* 0x00005200ff0f7b82 */ /* 0x000e220000000800 */
[----:B------:R-:W4:Y:S01]  /*04a0*/  SHFL.IDX PT, R9, R5, RZ, 0x1f ;  /* 0x00001fff05097589 */ /* 0x000f2200000e0000 */
[----:B------:R-:W-:Y:S01]  /*04b0*/  SHF.R.S32.HI R13, RZ, 0x1f, R2 ;  /* 0x0000001fff0d7819 */ /* 0x000fe20000011402 */
[----:B------:R-:W-:Y:S01]  /*04c0*/  NOP ;  /* 0x0000000000007918 */ /* 0x000fe20000000000 */
[----:B------:R-:W-:Y:S01]  /*04d0*/  NOP ;  /* 0x0000000000007918 */ /* 0x000fe20000000000 */
[----:B------:R-:W-:-:S02]  /*04e0*/  ISETP.NE.AND P4, PT, RZ, UR13, PT ;  /* 0x0000000dff007c0c */ /* 0x000fc4000bf85270 */
[----:B------:R-:W-:Y:S02]  /*04f0*/  LEA.HI R7, R13, R2, RZ, 0x3 ;  /* 0x000000020d077211 */ /* 0x000fe400078f18ff */
[----:B-----5:R-:W-:Y:S02]  /*0500*/  ISETP.NE.OR P0, PT, R8, RZ, !P0 ;  /* 0x000000ff0800720c */ /* 0x020fe40004705670 */
[--C-:B------:R-:W-:Y:S02]  /*0510*/  SHF.R.S32.HI R8, RZ, 0x3, R7.reuse ;  /* 0x00000003ff087819 */ /* 0x100fe40000011407 */
[----:B------:R-:W-:Y:S02]  /*0520*/  SHF.R.S32.HI R7, RZ, 0x1f, R7 ;  /* 0x0000001fff077819 */ /* 0x000fe40000011407 */
[----:B-1----:R-:W-:Y:S02]  /*0530*/  ISETP.NE.OR P1, PT, R10, RZ, !P1 ;  /* 0x000000ff0a00720c */ /* 0x002fe40004f25670 */
[----:B------:R-:W-:-:S04]  /*0540*/  LEA.HI R7, R7, R8, RZ, 0x2 ;  /* 0x0000000807077211 */ /* 0x000fc800078f10ff */
[----:B------:R-:W-:Y:S01]  /*0550*/  LOP3.LUT R7, R7, 0xfffffffc, RZ, 0xc0, !PT ;  /* 0xfffffffc07077812 */ /* 0x000fe200078ec0ff */
[----:B------:R-:W-:Y:S01]  /*0560*/  VOTEU.ALL UP1, P0 ;  /* 0x00000000003f7886 */ /* 0x000fe20000020000 */
[----:B------:R-:W-:Y:S01]  /*0570*/  VOTEU.ALL UP0, P0 ;  /* 0x00000000003f7886 */ /* 0x000fe20000000000 */
[----:B---3--:R-:W-:Y:S02]  /*0580*/  I2FP.F32.U32 R0, R4 ;  /* 0x0000000400007245 */ /* 0x008fe40000201000 */
[----:B------:R-:W-:Y:S01]  /*0590*/  IMAD.IADD R7, R8, 0x1, -R7 ;  /* 0x0000000108077824 */ /* 0x000fe200078e0a07 */
[----:B------:R-:W1:Y:S01]  /*05a0*/  @!UP1 S2UR UR8, SR_CgaCtaId ;  /* 0x00000000000899c3 */ /* 0x000e620000008800 */
[----:B------:R-:W-:Y:S01]  /*05b0*/  VOTEU.ALL UP2, P1 ;  /* 0x00000000003f7886 */ /* 0x000fe20000840000 */
[----:B------:R-:W-:Y:S01]  /*05c0*/  @!UP1 UMOV UR7, 0x400 ;  /* 0x0000040000079882 */ /* 0x000fe20000000000 */
[----:B------:R-:W-:Y:S01]  /*05d0*/  IMAD R6, R6, 0x4, R7 ;  /* 0x0000000406067824 */ /* 0x000fe200078e0207 */
[----:B------:R-:W-:Y:S01]  /*05e0*/  VOTEU.ALL UP3, P1 ;  /* 0x00000000003f7886 */ /* 0x000fe20000860000 */
[----:B------:R-:W-:Y:S01]  /*05f0*/  VOTEU.ALL UP4, P1 ;  /* 0x00000000003f7886 */ /* 0x000fe20000880000 */
[----:B------:R-:W-:Y:S01]  /*0600*/  @!UP2 UMOV UR10, 0x400 ;  /* 0x00000400000aa882 */ /* 0x000fe20000000000 */
[----:B------:R-:W-:Y:S01]  /*0610*/  IMAD.SHL.U32 R7, R6, 0x4, RZ ;  /* 0x0000000406077824 */ /* 0x000fe200078e00ff */
[----:B------:R-:W3:Y:S01]  /*0620*/  @!UP2 S2UR UR11, SR_CgaCtaId ;  /* 0x00000000000ba9c3 */ /* 0x000ee20000008800 */
[----:B------:R-:W-:Y:S01]  /*0630*/  VOTEU.ALL UP5, P1 ;  /* 0x00000000003f7886 */ /* 0x000fe200008a0000 */
[----:B----4-:R-:W-:-:S02]  /*0640*/  R2UR UR18, R9 ;  /* 0x00000000091272ca */ /* 0x010fc400000e0000 */
[----:B------:R-:W-:Y:S01]  /*0650*/  LOP3.LUT R11, R6, 0xc, R7, 0x78, !PT ;  /* 0x0000000c060b7812 */ /* 0x000fe200078e7807 */
[----:B------:R-:W-:Y:S01]  /*0660*/  FMUL R7, R0, UR4 ;  /* 0x0000000400077c20 */ /* 0x000fe20008400000 */
[----:B--2---:R-:W-:Y:S01]  /*0670*/  I2FP.F32.U32 R0, UR14 ;  /* 0x0000000e00007c45 */ /* 0x004fe20008201000 */
[----:B------:R-:W-:Y:S01]  /*0680*/  UMOV UR4, 0x20 ;  /* 0x0000002000047882 */ /* 0x000fe20000000000 */
[----:B------:R-:W2:Y:S01]  /*0690*/  LDC R8, c[0x0][0x140] ;  /* 0x00005000ff087b82 */ /* 0x000ea20000000800 */
[----:B------:R4:W-:Y:S02]  /*06a0*/  STL [R1+0x74], R11 ;  /* 0x0000740b01007387 */ /* 0x0009e40000100800 */
[----:B------:R-:W-:Y:S01]  /*06b0*/  FMUL R0, R0, UR5 ;  /* 0x0000000500007c20 */ /* 0x000fe20008400000 */
[----:B------:R-:W5:Y:S01]  /*06c0*/  F2I.U32.TRUNC.NTZ R7, R7 ;  /* 0x0000000700077305 */ /* 0x000f62000020f000 */
[----:B------:R-:W-:-:S04]  /*06d0*/  @!UP1 UIADD3 UR4, -UR4, 0x100000, URZ ;  /* 0x0010000004049890 */ /* 0x000fc8000fffe13f */
[----:B------:R-:W-:Y:S02]  /*06e0*/  @!UP1 USHF.L.U32 UR5, UR4, 0xb, URZ ;  /* 0x0000000b04059899 */ /* 0x000fe4000800063f */
[----:B------:R-:W-:Y:S01]  /*06f0*/  @!UP1 USHF.L.U32 UR4, UR4, 0x1, URZ ;  /* 0x0000000104049899 */ /* 0x000fe2000800063f */
[----:B------:R-:W4:Y:S01]  /*0700*/  LDC R6, c[0x0][0x144] ;  /* 0x00005100ff067b82 */ /* 0x000f220000000800 */
[----:B-1----:R-:W-:Y:S02]  /*0710*/  @!UP1 ULEA UR7, UR8, UR7, 0x18 ;  /* 0x0000000708079291 */ /* 0x002fe4000f8ec03f */
[----:B------:R-:W-:-:S04]  /*0720*/  @!UP2 UIADD3 UR8, -UR9, 0x100000, URZ ;  /* 0x001000000908a890 */ /* 0x000fc8000fffe13f */
[----:B------:R-:W-:Y:S02]  /*0730*/  @!UP2 USHF.L.U32 UR9, UR8, 0xb, URZ ;  /* 0x0000000b0809a899 */ /* 0x000fe4000800063f */
[----:B------:R-:W-:Y:S01]  /*0740*/  @!UP2 USHF.L.U32 UR8, UR8, 0x1, URZ ;  /* 0x000000010808a899 */ /* 0x000fe2000800063f */
[----:B------:R-:W1:Y:S01]  /*0750*/  F2I.U32.TRUNC.NTZ R0, R0 ;  /* 0x0000000000007305 */ /* 0x000e62000020f000 */
[----:B------:R-:W-:Y:S01]  /*0760*/  VOTEU.ALL UP1, P0 ;  /* 0x00000000003f7886 */ /* 0x000fe20000020000 */
[----:B------:R-:W-:Y:S01]  /*0770*/  LOP3.LUT P0, RZ, R2, 0x7, RZ, 0xc0, !PT ;  /* 0x0000000702ff7812 */ /* 0x000fe2000780c0ff */
[----:B---3--:R-:W-:Y:S01]  /*0780*/  @!UP2 ULEA UR10, UR11, UR10, 0x18 ;  /* 0x0000000a0b0aa291 */ /* 0x008fe2000f8ec03f */
[----:B------:R-:W-:Y:S01]  /*0790*/  VOTEU.ALL UP2, P1 ;  /* 0x00000000003f7886 */ /* 0x000fe20000840000 */
[----:B-----5:R-:W-:Y:S01]  /*07a0*/  IMAD.MOV R18, RZ, RZ, -R7 ;  /* 0x000000ffff127224 */ /* 0x020fe200078e0a07 */
[----:B------:R-:W-:Y:S01]  /*07b0*/  ISETP.LT.U32.AND P0, PT, R11, 0x2, !P0 ;  /* 0x000000020b00780c */ /* 0x000fe20004701070 */
[----:B------:R-:W3:Y:S02]  /*07c0*/  FENCE.VIEW.ASYNC.S ;  /* 0x00000000000073c6 */ /* 0x000ee40000000000 */
[----:B---3--:R3:W3:Y:S01]  /*07d0*/  @!UP0 SYNCS.EXCH.64 URZ, [UR7+0x60], UR4 ;  /* 0x00006004073f85b2 */ /* 0x0086e20008000100 */
[----:B--2---:R-:W-:Y:S01]  /*07e0*/  ISETP.EQ.U32.AND P2, PT, R8, 0x1, PT ;  /* 0x000000010800780c */ /* 0x004fe20003f42070 */
[----:B-1----:R-:W-:-:S02]  /*07f0*/  IMAD.MOV R7, RZ, RZ, -R0 ;  /* 0x000000ffff077224 */ /* 0x002fc400078e0a00 */
[----:B0-----:R-:W-:Y:S02]  /*0800*/  IMAD R0, R15, R18, R4 ;  /* 0x000000120f007224 */ /* 0x001fe400078e0204 */
[----:B----4-:R-:W-:-:S03]  /*0810*/  IMAD R14, R6, R7, UR14 ;  /* 0x0000000e060e7e24 */ /* 0x010fc6000f8e0207 */
[----:B------:R-:W-:Y:S01]  /*0820*/  ISETP.NE.AND P1, PT, R0, R11, PT ;  /* 0x0000000b0000720c */ /* 0x000fe20003f25270 */
[----:B------:R0:W1:Y:S01]  /*0830*/  @!UP1 SYNCS.EXCH.64 URZ, [UR7+0x68], UR4 ;  /* 0x00006804073f95b2 */ /* 0x0000620008000100 */
[----:B------:R-:W-:Y:S02]  /*0840*/  NOP ;  /* 0x0000000000007918 */ /* 0x000fe40000000000 */
[----:B------:R-:W-:-:S04]  /*0850*/  ISETP.EQ.OR P1, PT, R14, RZ, !P1 ;  /* 0x000000ff0e00720c */ /* 0x000fc80004f22670 */
[----:B------:R-:W-:Y:S01]  /*0860*/  PLOP3.LUT P0, PT, P0, P1, PT, 0x80, 0x0 ;  /* 0x000000000000781c */ /* 0x000fe20000703070 */
[----:B------:R0:W2:Y:S01]  /*0870*/  @!UP2 SYNCS.EXCH.64 URZ, [UR10+0x40], UR8 ;  /* 0x000040080a3fa5b2 */ /* 0x0000a20008000100 */
[----:B------:R0:W4:Y:S01]  /*0880*/  @!UP3 SYNCS.EXCH.64 URZ, [UR10+0x48], UR8 ;  /* 0x000048080a3fb5b2 */ /* 0x0001220008000100 */
[----:B------:R0:W0:Y:S01]  /*0890*/  @!UP4 SYNCS.EXCH.64 URZ, [UR10+0x50], UR8 ;  /* 0x000050080a3fc5b2 */ /* 0x0000220008000100 */
[----:B------:R0:W0:Y:S01]  /*08a0*/  @!UP5 SYNCS.EXCH.64 URZ, [UR10+0x58], UR8 ;  /* 0x000058080a3fd5b2 */ /* 0x0000220008000100 */
[----:B------:R-:W-:Y:S01]  /*08b0*/  NOP ;  /* 0x0000000000007918 */ /* 0x000fe20000000000 */
[----:B---3--:R-:W-:Y:S07]  /*08c0*/  @!P2 BRA `(.L_x_3) ;  /* 0x000000000008a947 */ /* 0x008fee0003800000 */
[----:B012-4-:R-:W-:Y:S01]  /*08d0*/  UCGABAR_ARV ;  /* 0x00000000000079c7 */ /* 0x017fe20008000000 */
[----:B------:R-:W-:Y:S05]  /*08e0*/  BRA `(.L_x_4) ;  /* 0x0000000000047947 */ /* 0x000fea0003800000 */
.L_x_3:
[----:B012-4-:R-:W-:Y:S01]  /*08f0*/  NOP ;  /* 0x0000000000007918 */ /* 0x017fe20000000000 */
.L_x_4:
[----:B------:R-:W-:Y:S01]  /*0900*/  ULDC.64 UR4, c[0x0][0x598] ;  /* 0x0001660000047ab9 */ /* 0x000fe20000000a00 */
[----:B------:R-:W-:Y:S01]  /*0910*/  ULDC.64 UR20, c[0x0][0x208] ;  /* 0x0000820000147ab9 */ /* 0x000fe20000000a00 */
[----:B------:R-:W-:-:S04]  /*0920*/  ISETP.NE.U32.AND P1, PT, RZ, UR4, PT ;  /* 0x00000004ff007c0c */ /* 0x000fc8000bf25070 */
[----:B------:R-:W-:-:S13]  /*0930*/  ISETP.NE.AND.EX P1, PT, RZ, UR5, PT, P1 ;  /* 0x00000005ff007c0c */ /* 0x000fda000bf25310 */
[----:B------:R-:W-:Y:S05]  /*0940*/  @!P1 BRA `(.L_x_5) ;  /* 0x0000000000209947 */ /* 0x000fea0003800000 */
[----:B------:R-:W0:Y:S02]  /*0950*/  LDC.64 R6, c[0x0][0x598] ;  /* 0x00016600ff067b82 */ /* 0x000e240000000a00 */
[----:B0-----:R-:W2:Y:S02]  /*0960*/  LDG.E.64 R6, desc[UR20][R6.64] ;  /* 0x0000001406067981 */ /* 0x001ea4000c1e1b00 */
[----:B--2---:R-:W-:-:S04]  /*0970*/  ISETP.NE.U32.AND P1, PT, R6, RZ, PT ;  /* 0x000000ff0600720c */ /* 0x004fc80003f25070 */
[----:B------:R-:W-:-:S13]  /*0980*/  ISETP.NE.AND.EX P1, PT, R7, RZ, PT, P1 ;  /* 0x000000ff0700720c */ /* 0x000fda0003f25310 */
[----:B------:R-:W-:Y:S05]  /*0990*/  @!P1 BRA `(.L_x_5) ;  /* 0x00000000000c9947 */ /* 0x000fea0003800000 */
[----:B------:R-:W2:Y:S02]  /*09a0*/  LD.E R6, desc[UR20][R6.64] ;  /* 0x0000001406067980 */ /* 0x000ea4000c101900 */
[----:B--2---:R-:W-:Y:S01]  /*09b0*/  R2UR UR32, R6 ;  /* 0x00000000062072ca */ /* 0x004fe200000e0000 */
[----:B------:R-:W-:-:S14]  /*09c0*/  BRA `(.L_x_6) ;  /* 0x0000000000247947 */ /* 0x000fdc0003800000 */
.L_x_5:
[----:B------:R-:W-:Y:S02]  /*09d0*/  ULDC.64 UR4, c[0x0][0x588] ;  /* 0x0001620000047ab9 */ /* 0x000fe40000000a00 */
[----:B------:R-:W-:-:S04]  /*09e0*/  ISETP.NE.U32.AND P1, PT, RZ, UR4, PT ;  /* 0x00000004ff007c0c */ /* 0x000fc8000bf25070 */
[----:B------:R-:W-:-:S13]  /*09f0*/  ISETP.NE.AND.EX P1, PT, RZ, UR5, PT, P1 ;  /* 0x00000005ff007c0c */ /* 0x000fda000bf25310 */
[----:B------:R-:W-:Y:S05]  /*0a00*/  @!P1 BRA `(.L_x_7) ;  /* 0x0000000000109947 */ /* 0x000fea0003800000 */
[----:B------:R-:W0:Y:S02]  /*0a10*/  LDC.64 R6, c[0x0][0x588] ;  /* 0x00016200ff067b82 */ /* 0x000e240000000a00 */
[----:B0-----:R-:W2:Y:S02]  /*0a20*/  LDG.E R6, desc[UR20][R6.64] ;  /* 0x0000001406067981 */ /* 0x001ea4000c1e1900 */
[----:B--2---:R-:W-:Y:S01]  /*0a30*/  R2UR UR32, R6 ;  /* 0x00000000062072ca */ /* 0x004fe200000e0000 */
[----:B------:R-:W-:-:S14]  /*0a40*/  BRA `(.L_x_6) ;  /* 0x0000000000047947 */ /* 0x000fdc0003800000 */
.L_x_7:
[----:B------:R-:W-:-:S05]  /*0a50*/  ULDC UR32, c[0x0][0x580] ;  /* 0x0001600000207ab9 */ /* 0x000fca0000000800 */
.L_x_6:
[----:B------:R-:W-:Y:S02]  /*0a60*/  ULDC.64 UR4, c[0x0][0x5a0] ;  /* 0x0001680000047ab9 */ /* 0x000fe40000000a00 */
        /* <DEDUP_REMOVED lines=11> */
.L_x_8:
        /* <DEDUP_REMOVED lines=8> */
.L_x_10:
[----:B------:R-:W-:-:S05]  /*0ba0*/  ULDC UR31, c[0x0][0x584] ;  /* 0x00016100001f7ab9 */ /* 0x000fca0000000800 */
.L_x_9:
[----:B------:R-:W0:Y:S01]  /*0bb0*/  LDC R0, c[0x0][0x65c] ;  /* 0x00019700ff007b82 */ /* 0x000e220000000800 */
[----:B------:R-:W-:Y:S01]  /*0bc0*/  IMAD.U32 R6, RZ, RZ, UR14 ;  /* 0x0000000eff067e24 */ /* 0x000fe2000f8e00ff */
[----:B------:R-:W-:Y:S01]  /*0bd0*/  UISETP.NE.AND UP0, UPT, UR13, 0x2, UPT ;  /* 0x000000020d00788c */ /* 0x000fe2000bf05270 */
[----:B------:R-:W-:Y:S01]  /*0be0*/  IMAD.MOV.U32 R7, RZ, RZ, RZ ;  /* 0x000000ffff077224 */ /* 0x000fe200078e00ff */
[----:B------:R-:W-:Y:S01]  /*0bf0*/  ULDC UR7, c[0x0][0x28c] ;  /* 0x0000a30000077ab9 */ /* 0x000fe20000000800 */
[----:B------:R-:W-:Y:S01]  /*0c00*/  UMOV UR5, URZ ;  /* 0x0000003f00057c82 */ /* 0x000fe20008000000 */
[----:B------:R-:W-:Y:S02]  /*0c10*/  UIADD3 UR7, UR7, 0x7f, URZ ;  /* 0x0000007f07077890 */ /* 0x000fe4000fffe03f */
[----:B------:R-:W-:Y:S01]  /*0c20*/  PLOP3.LUT P1, PT, PT, PT, UP0, 0x80, 0x0 ;  /* 0x000000000000781c */ /* 0x000fe20003f2f008 */
[----:B------:R-:W-:Y:S01]  /*0c30*/  UMOV UR4, URZ ;  /* 0x0000003f00047c82 */ /* 0x000fe20008000000 */
[----:B------:R-:W-:Y:S01]  /*0c40*/  USHF.R.S32.HI UR10, URZ, 0x1f, UR7 ;  /* 0x0000001f3f0a7899 */ /* 0x000fe20008011407 */
[----:B------:R-:W-:-:S03]  /*0c50*/  ULDC.64 UR22, c[0x0][0x650] ;  /* 0x0001940000167ab9 */ /* 0x000fc60000000a00 */
[----:B------:R-:W-:Y:S01]  /*0c60*/  ULEA.HI UR10, UR10, UR7, URZ, 0x7 ;  /* 0x000000070a0a7291 */ /* 0x000fe2000f8f383f */
[----:B0-----:R-:W-:-:S13]  /*0c70*/  ISETP.NE.AND P3, PT, R0, 0x1, PT ;  /* 0x000000010000780c */ /* 0x001fda0003f65270 */
[----:B------:R-:W0:Y:S01]  /*0c80*/  @P3 LDC R9, c[0x0][0x10] ;  /* 0x00000400ff093b82 */ /* 0x000e220000000800 */
[----:B------:R-:W-:-:S07]  /*0c90*/  @P3 IMAD.MOV.U32 R5, RZ, RZ, RZ ;  /* 0x000000ffff053224 */ /* 0x000fce00078e00ff */
[----:B------:R-:W1:Y:S01]  /*0ca0*/  @!P3 LDC R11, c[0x0][0xc] ;  /* 0x00000300ff0bbb82 */ /* 0x000e620000000800 */
[----:B------:R-:W-:Y:S01]  /*0cb0*/  ULDC UR8, c[0x0][0xc] ;  /* 0x0000030000087ab9 */ /* 0x000fe20000000800 */
[----:B------:R-:W-:Y:S01]  /*0cc0*/  ULDC UR9, c[0x0][0x10] ;  /* 0x0000040000097ab9 */ /* 0x000fe20000000800 */
[----:B------:R-:W-:Y:S01]  /*0cd0*/  ULDC UR7, c[0x0][0x14] ;  /* 0x0000050000077ab9 */ /* 0x000fe20000000800 */
[----:B------:R-:W-:-:S04]  /*0ce0*/  UIMAD.WIDE.U32 UR8, UR8, UR9, URZ ;  /* 0x00000009080872a5 */ /* 0x000fc8000f8e003f */
[----:B------:R-:W-:Y:S02]  /*0cf0*/  UIMAD.WIDE.U32 UR16, UR8, UR7, URZ ;  /* 0x00000007081072a5 */ /* 0x000fe4000f8e003f */
[----:B------:R-:W-:-:S04]  /*0d00*/  UIMAD UR13, UR9, UR7, URZ ;  /* 0x00000007090d72a4 */ /* 0x000fc8000f8e023f */
[----:B------:R-:W-:Y:S01]  /*0d10*/  UIADD3 UR13, UR17, UR13, URZ ;  /* 0x0000000d110d7290 */ /* 0x000fe2000fffe03f */
[----:B0-----:R-:W-:Y:S01]  /*0d20*/  @P3 IMAD.WIDE.U32 R8, R9, UR14, R4 ;  /* 0x0000000e09083c25 */ /* 0x001fe2000f8e0004 */
[----:B------:R-:W-:-:S03]  /*0d30*/  USHF.R.S32.HI UR14, URZ, 0x7, UR10 ;  /* 0x000000073f0e7899 */ /* 0x000fc6000801140a */
[----:B------:R-:W-:Y:S02]  /*0d40*/  @P3 IMAD.MOV.U32 R12, RZ, RZ, R8 ;  /* 0x000000ffff0c3224 */ /* 0x000fe400078e0008 */
[----:B-1----:R-:W-:-:S04]  /*0d50*/  @!P3 IMAD.WIDE.U32 R6, R4, R11, R6 ;  /* 0x0000000b0406b225 */ /* 0x002fc800078e0006 */
[----:B------:R-:W-:Y:S02]  /*0d60*/  @P3 IMAD.MOV.U32 R11, RZ, RZ, RZ ;  /* 0x000000ffff0b3224 */ /* 0x000fe400078e00ff */
[----:B------:R-:W-:Y:S02]  /*0d70*/  @!P3 IMAD.MOV.U32 R12, RZ, RZ, R6 ;  /* 0x000000ffff0cb224 */ /* 0x000fe400078e0006 */
[----:B------:R-:W-:Y:S02]  /*0d80*/  @P3 IMAD.IADD R10, R9, 0x1, R11 ;  /* 0x00000001090a3824 */ /* 0x000fe400078e020b */
[----:B------:R-:W-:Y:S01]  /*0d90*/  @!P3 IMAD.MOV.U32 R10, RZ, RZ, R7 ;  /* 0x000000ffff0ab224 */ /* 0x000fe200078e0007 */
[----:B------:R0:W-:Y:S03]  /*0da0*/  STL [R1+0x7c], R12 ;  /* 0x00007c0c01007387 */ /* 0x0001e60000100800 */
[----:B------:R-:W-:Y:S01]  /*0db0*/  IMAD.MOV.U32 R16, RZ, RZ, R10 ;  /* 0x000000ffff107224 */ /* 0x000fe200078e000a */
[----:B------:R0:W-:Y:S01]  /*0dc0*/  STL [R1+0x78], R10 ;  /* 0x0000780a01007387 */ /* 0x0001e20000100800 */
[----:B------:R-:W-:Y:S05]  /*0dd0*/  @P1 BRA `(.L_x_11) ;  /* 0x0000000000281947 */ /* 0x000fea0003800000 */
[----:B0-----:R-:W-:Y:S01]  /*0de0*/  IADD3 R12, P1, R12, UR16, RZ ;  /* 0x000000100c0c7c10 */ /* 0x001fe2000ff3e0ff */
[----:B------:R-:W-:Y:S02]  /*0df0*/  UISETP.GE.U32.AND UP0, UPT, UR14, 0x3, UPT ;  /* 0x000000030e00788c */ /* 0x000fe4000bf06070 */
[----:B------:R-:W-:Y:S01]  /*0e00*/  UIMAD.WIDE.U32 UR4, UR14, -0x55555555, URZ ;  /* 0xaaaaaaab0e0478a5 */ /* 0x000fe2000f8e003f */
[----:B------:R-:W-:Y:S01]  /*0e10*/  IADD3.X R16, R16, UR13, RZ, P1, !PT ;  /* 0x0000000d10107c10 */ /* 0x000fe20008ffe4ff */
[----:B------:R1:W-:Y:S02]  /*0e20*/  STL [R1+0x7c], R12 ;  /* 0x00007c0c01007387 */ /* 0x0003e40000100800 */
[----:B------:R-:W-:Y:S02]  /*0e30*/  USHF.R.U32.HI UR5, URZ, 0x1, UR5 ;  /* 0x000000013f057899 */ /* 0x000fe40008011605 */
[----:B------:R1:W-:Y:S01]  /*0e40*/  STL [R1+0x78], R16 ;  /* 0x0000781001007387 */ /* 0x0003e20000100800 */
[----:B------:R-:W-:-:S02]  /*0e50*/  UMOV UR4, URZ ;  /* 0x0000003f00047c82 */ /* 0x000fc40008000000 */
[----:B------:R-:W-:Y:S02]  /*0e60*/  @UP0 ULOP3.LUT UR4, UR5, 0x1, URZ, 0xc0, !UPT ;  /* 0x0000000105040892 */ /* 0x000fe4000f8ec03f */
[----:B------:R-:W-:-:S12]  /*0e70*/  UIMAD UR5, UR5, -0x3, UR14 ;  /* 0xfffffffd050578a4 */ /* 0x000fd8000f8e020e */
.L_x_11:
[----:B------:R-:W-:Y:S01]  /*0e80*/  IMAD.MOV.U32 R8, RZ, RZ, -0x1 ;  /* 0xffffffffff087424 */ /* 0x000fe200078e00ff */
[----:B------:R-:W-:Y:S01]  /*0e90*/  ISETP.GE.U32.AND P1, PT, R12, UR22, PT ;  /* 0x000000160c007c0c */ /* 0x000fe2000bf26070 */
[----:B------:R-:W-:Y:S01]  /*0ea0*/  IMAD.MOV.U32 R6, RZ, RZ, -0x1 ;  /* 0xffffffffff067424 */ /* 0x000fe200078e00ff */
[----:B------:R-:W-:Y:S01]  /*0eb0*/  PRMT R0, RZ, 0x7610, R0 ;  /* 0x00007610ff007816 */ /* 0x000fe20000000000 */
[----:B------:R-:W-:Y:S01]  /*0ec0*/  IMAD.MOV.U32 R7, RZ, RZ, -0x1 ;  /* 0xffffffffff077424 */ /* 0x000fe200078e00ff */
[----:B------:R2:W-:Y:S01]  /*0ed0*/  STL [R1+0x80], R8 ;  /* 0x0000800801007387 */ /* 0x0005e20000100800 */
[----:B------:R-:W-:-:S03]  /*0ee0*/  ISETP.GE.U32.AND.EX P1, PT, R16, UR23, PT, P1 ;  /* 0x0000001710007c0c */ /* 0x000fc6000bf26110 */
[----:B------:R2:W-:Y:S04]  /*0ef0*/  STL [R1+0x70], R6 ;  /* 0x0000700601007387 */ /* 0x0005e80000100800 */
[----:B------:R2:W-:Y:S06]  /*0f00*/  STL [R1+0x84], R7 ;  /* 0x0000840701007387 */ /* 0x0005ec0000100800 */
[----:B------:R-:W-:Y:S05]  /*0f10*/  @P1 BRA `(.L_x_12) ;  /* 0x0000000400381947 */ /* 0x000fea0003800000 */
[----:B------:R-:W3:Y:S01]  /*0f20*/  LDC.64 R20, c[0x0][0x628] ;  /* 0x00018a00ff147b82 */ /* 0x000ee20000000a00 */
[----:B--2---:R-:W-:Y:S02]  /*0f30*/  IMAD.MOV.U32 R6, RZ, RZ, R12 ;  /* 0x000000ffff067224 */ /* 0x004fe400078e000c */
[----:B------:R-:W-:-:S05]  /*0f40*/  IMAD.MOV.U32 R7, RZ, RZ, R16 ;  /* 0x000000ffff077224 */ /* 0x000fca00078e0010 */
[----:B------:R-:W2:Y:S08]  /*0f50*/  LDC R0, c[0x0][0x630] ;  /* 0x00018c00ff007b82 */ /* 0x000eb00000000800 */
[----:B------:R-:W4:Y:S01]  /*0f60*/  LDC.64 R22, c[0x0][0x620] ;  /* 0x00018800ff167b82 */ /* 0x000f220000000a00 */
[----:B---3--:R-:W-:-:S04]  /*0f70*/  ISETP.NE.U32.AND P1, PT, R20, RZ, PT ;  /* 0x000000ff1400720c */ /* 0x008fc80003f25070 */
[----:B------:R-:W-:-:S13]  /*0f80*/  ISETP.NE.AND.EX P1, PT, R21, RZ, PT, P1 ;  /* 0x000000ff1500720c */ /* 0x000fda0003f25310 */
[----:B--2-4-:R-:W-:Y:S05]  /*0f90*/  @!P1 BRA `(.L_x_13) ;  /* 0x0000000000289947 */ /* 0x014fea0003800000 */
[----:B------:R-:W2:Y:S02]  /*0fa0*/  LDC R11, c[0x0][0x634] ;  /* 0x00018d00ff0b7b82 */ /* 0x000ea40000000800 */
[----:B--2---:R-:W-:-:S05]  /*0fb0*/  IADD3 R11, P1, R12, R11, RZ ;  /* 0x0000000b0c0b7210 */ /* 0x004fca0007f3e0ff */
[----:B------:R-:W-:-:S04]  /*0fc0*/  IMAD.X R17, RZ, RZ, R16, P1 ;  /* 0x000000ffff117224 */ /* 0x000fc800008e0610 */
[----:B------:R-:W-:-:S04]  /*0fd0*/  IMAD.WIDE.U32 R6, R17, R20, RZ ;  /* 0x0000001411067225 */ /* 0x000fc800078e00ff */
[----:B------:R-:W-:-:S04]  /*0fe0*/  IMAD.WIDE.U32 R8, P1, R11, R21, R6 ;  /* 0x000000150b087225 */ /* 0x000fc80007820006 */
[----:B------:R-:W-:-:S04]  /*0ff0*/  IMAD.WIDE.U32 R6, R11, R20, RZ ;  /* 0x000000140b067225 */ /* 0x000fc800078e00ff */
[----:B------:R-:W-:Y:S01]  /*1000*/  IMAD.X R11, RZ, RZ, RZ, P1 ;  /* 0x000000ffff0b7224 */ /* 0x000fe200008e06ff */
[----:B------:R-:W-:Y:S01]  /*1010*/  IADD3 RZ, P1, R7, R8, RZ ;  /* 0x0000000807ff7210 */ /* 0x000fe20007f3e0ff */
[----:B0-----:R-:W-:-:S04]  /*1020*/  IMAD.MOV.U32 R10, RZ, RZ, R9 ;  /* 0x000000ffff0a7224 */ /* 0x001fc800078e0009 */
[----:B------:R-:W-:-:S08]  /*1030*/  IMAD.WIDE.U32.X R6, R17, R21, R10, P1 ;  /* 0x0000001511067225 */ /* 0x000fd000008e040a */
.L_x_13:
[----:B------:R-:W2:Y:S01]  /*1040*/  LDC.64 R24, c[0x0][0x640] ;  /* 0x00019000ff187b82 */ /* 0x000ea20000000a00 */
[-CC-:B------:R-:W-:Y:S01]  /*1050*/  SHF.R.U64 R27, R6, R0.reuse, R7.reuse ;  /* 0x00000000061b7219 */ /* 0x180fe20000001207 */
[----:B------:R-:W-:Y:S01]  /*1060*/  IMAD.MOV.U32 R6, RZ, RZ, R12 ;  /* 0x000000ffff067224 */ /* 0x000fe200078e000c */
[----:B------:R-:W-:Y:S02]  /*1070*/  SHF.R.U32.HI R0, RZ, R0, R7 ;  /* 0x00000000ff007219 */ /* 0x000fe40000011607 */
[----:B------:R-:W-:-:S03]  /*1080*/  IADD3 R9, P1, RZ, -R27, RZ ;  /* 0x8000001bff097210 */ /* 0x000fc60007f3e0ff */
[----:B------:R-:W1:Y:S02]  /*1090*/  LDC R8, c[0x0][0x618] ;  /* 0x00018600ff087b82 */ /* 0x000e640000000800 */
[----:B------:R-:W-:-:S04]  /*10a0*/  IMAD.X R7, RZ, RZ, ~R0, P1 ;  /* 0x000000ffff077224 */ /* 0x000fc800008e0e00 */
[-C--:B------:R-:W-:Y:S02]  /*10b0*/  IMAD R0, R7, R22.reuse, RZ ;  /* 0x0000001607007224 */ /* 0x080fe400078e02ff */
[----:B0-----:R-:W0:Y:S01]  /*10c0*/  LDC R10, c[0x0][0x608] ;  /* 0x00018200ff0a7b82 */ /* 0x001e220000000800 */
[----:B------:R-:W-:Y:S02]  /*10d0*/  IMAD.MOV.U32 R7, RZ, RZ, R16 ;  /* 0x000000ffff077224 */ /* 0x000fe400078e0010 */
[----:B------:R-:W-:-:S05]  /*10e0*/  IMAD.WIDE.U32 R6, R9, R22, R6 ;  /* 0x0000001609067225 */ /* 0x000fca00078e0006 */
[----:B------:R-:W3:Y:S01]  /*10f0*/  LDC R21, c[0x0][0x658] ;  /* 0x00019600ff157b82 */ /* 0x000ee20000000800 */
[----:B------:R-:W-:Y:S01]  /*1100*/  IMAD R9, R9, R23, R0 ;  /* 0x0000001709097224 */ /* 0x000fe200078e0200 */
[----:B--2---:R-:W-:Y:S01]  /*1110*/  ISETP.NE.U32.AND P1, PT, R24, RZ, PT ;  /* 0x000000ff1800720c */ /* 0x004fe20003f25070 */
[----:B------:R-:W-:Y:S02]  /*1120*/  IMAD.MOV.U32 R0, RZ, RZ, -0x1 ;  /* 0xffffffffff007424 */ /* 0x000fe400078e00ff */
[----:B------:R-:W-:Y:S01]  /*1130*/  IMAD.IADD R7, R7, 0x1, R9 ;  /* 0x0000000107077824 */ /* 0x000fe200078e0209 */
[----:B------:R-:W-:Y:S01]  /*1140*/  ISETP.NE.AND.EX P1, PT, R25, RZ, PT, P1 ;  /* 0x000000ff1900720c */ /* 0x000fe20003f25310 */
[----:B------:R-:W-:Y:S01]  /*1150*/  IMAD.MOV.U32 R22, RZ, RZ, 0x1 ;  /* 0x00000001ff167424 */ /* 0x000fe200078e00ff */
[----:B------:R-:W2:Y:S02]  /*1160*/  LDC R19, c[0x0][0x600] ;  /* 0x00018000ff137b82 */ /* 0x000ea40000000800 */
[----:B-1----:R-:W-:-:S02]  /*1170*/  SHF.R.U64 R16, R6, R8, R7 ;  /* 0x0000000806107219 */ /* 0x002fc40000001207 */
[----:B------:R-:W-:-:S04]  /*1180*/  SHF.R.U32.HI R7, RZ, R8, R7 ;  /* 0x00000008ff077219 */ /* 0x000fc80000011607 */
[----:B------:R-:W1:Y:S01]  /*1190*/  LDC R20, c[0x0][0x648] ;  /* 0x00019200ff147b82 */ /* 0x000e620000000800 */
[-CC-:B0-----:R-:W-:Y:S02]  /*11a0*/  SHF.R.U64 R29, R16, R10.reuse, R7.reuse ;  /* 0x0000000a101d7219 */ /* 0x181fe40000001207 */
[----:B------:R-:W-:-:S05]  /*11b0*/  SHF.R.U32.HI R6, RZ, R10, R7 ;  /* 0x0000000aff067219 */ /* 0x000fca0000011607 */
[----:B------:R-:W0:Y:S01]  /*11c0*/  LDC R23, c[0x0][0x638] ;  /* 0x00018e00ff177b82 */ /* 0x000e220000000800 */
[-CC-:B---3--:R-:W-:Y:S02]  /*11d0*/  SHF.R.U64 R28, R29, R21.reuse, R6.reuse ;  /* 0x000000151d1c7219 */ /* 0x188fe40000001206 */
[-C--:B------:R-:W-:Y:S02]  /*11e0*/  SHF.L.U32 R0, R0, R21.reuse, RZ ;  /* 0x0000001500007219 */ /* 0x080fe400000006ff */
[----:B------:R-:W-:Y:S01]  /*11f0*/  SHF.R.U32.HI R7, RZ, R21, R6 ;  /* 0x00000015ff077219 */ /* 0x000fe20000011606 */
[----:B------:R-:W-:Y:S01]  /*1200*/  IMAD.MOV.U32 R6, RZ, RZ, R28 ;  /* 0x000000ffff067224 */ /* 0x000fe200078e001c */
[----:B------:R-:W-:Y:S01]  /*1210*/  LOP3.LUT R12, RZ, R0, RZ, 0x33, !PT ;  /* 0x00000000ff0c7212 */ /* 0x000fe200078e33ff */
[----:B------:R-:W3:Y:S01]  /*1220*/  LDC R26, c[0x0][0x610] ;  /* 0x00018400ff1a7b82 */ /* 0x000ee20000000800 */
[----:B------:R-:W-:Y:S05]  /*1230*/  @!P1 BRA `(.L_x_14) ;  /* 0x0000000000289947 */ /* 0x000fea0003800000 */
[----:B------:R-:W4:Y:S02]  /*1240*/  LDC R11, c[0x0][0x64c] ;  /* 0x00019300ff0b7b82 */ /* 0x000f240000000800 */
[----:B----4-:R-:W-:-:S05]  /*1250*/  IADD3 R11, P1, R28, R11, RZ ;  /* 0x0000000b1c0b7210 */ /* 0x010fca0007f3e0ff */
[----:B------:R-:W-:-:S04]  /*1260*/  IMAD.X R17, RZ, RZ, R7, P1 ;  /* 0x000000ffff117224 */ /* 0x000fc800008e0607 */
[----:B------:R-:W-:-:S04]  /*1270*/  IMAD.WIDE.U32 R6, R17, R24, RZ ;  /* 0x0000001811067225 */ /* 0x000fc800078e00ff */
[----:B------:R-:W-:-:S04]  /*1280*/  IMAD.WIDE.U32 R8, P1, R11, R25, R6 ;  /* 0x000000190b087225 */ /* 0x000fc80007820006 */
[----:B------:R-:W-:-:S04]  /*1290*/  IMAD.WIDE.U32 R6, R11, R24, RZ ;  /* 0x000000180b067225 */ /* 0x000fc800078e00ff */
[----:B------:R-:W-:Y:S01]  /*12a0*/  IMAD.X R11, RZ, RZ, RZ, P1 ;  /* 0x000000ffff0b7224 */ /* 0x000fe200008e06ff */
[----:B------:R-:W-:Y:S01]  /*12b0*/  IADD3 RZ, P1, R7, R8, RZ ;  /* 0x0000000807ff7210 */ /* 0x000fe20007f3e0ff */
[----:B------:R-:W-:-:S04]  /*12c0*/  IMAD.MOV.U32 R10, RZ, RZ, R9 ;  /* 0x000000ffff0a7224 */ /* 0x000fc800078e0009 */
[----:B------:R-:W-:-:S08]  /*12d0*/  IMAD.WIDE.U32.X R6, R17, R25, R10, P1 ;  /* 0x0000001911067225 */ /* 0x000fd000008e040a */
.L_x_14:
[----:B-1----:R-:W-:Y:S01]  /*12e0*/  SHF.R.U64 R6, R6, R20, R7 ;  /* 0x0000001406067219 */ /* 0x002fe20000001207 */
[----:B--2---:R-:W-:Y:S01]  /*12f0*/  VIADD R7, R19, 0xffffffff ;  /* 0xffffffff13077836 */ /* 0x004fe20000000000 */
[----:B------:R-:W-:Y:S01]  /*1300*/  SHF.L.U32 R0, R22, R21, RZ ;  /* 0x0000001516007219 */ /* 0x000fe200000006ff */
[----:B------:R-:W-:Y:S01]  /*1310*/  @P3 IMAD R14, R15, R18, R4 ;  /* 0x000000120f0e3224 */ /* 0x000fe200078e0204 */
[----:B------:R-:W-:Y:S01]  /*1320*/  LOP3.LUT R5, R29, R12, RZ, 0xc0, !PT ;  /* 0x0000000c1d057212 */ /* 0x000fe200078ec0ff */
[----:B------:R-:W-:Y:S01]  /*1330*/  IMAD.MOV R8, RZ, RZ, -R6 ;  /* 0x000000ffff087224 */ /* 0x000fe200078e0a06 */
[----:B------:R-:W-:-:S03]  /*1340*/  LOP3.LUT R7, R16, R7, RZ, 0xc0, !PT ;  /* 0x0000000710077212 */ /* 0x000fc600078ec0ff */
[----:B------:R-:W-:Y:S02]  /*1350*/  IMAD R5, R0, R6, R5 ;  /* 0x0000000600057224 */ /* 0x000fe400078e0205 */
[----:B0-----:R-:W-:Y:S02]  /*1360*/  IMAD R0, R8, R23, R28 ;  /* 0x0000001708007224 */ /* 0x001fe400078e021c */
[----:B---3--:R-:W-:Y:S02]  /*1370*/  IMAD R4, R5, R26, R14 ;  /* 0x0000001a05047224 */ /* 0x008fe400078e020e */
[----:B------:R-:W-:Y:S02]  /*1380*/  IMAD.MOV.U32 R6, RZ, RZ, 0x1 ;  /* 0x00000001ff067424 */ /* 0x000fe400078e00ff */
[----:B------:R-:W-:-:S03]  /*1390*/  IMAD R5, R0, R19, R7 ;  /* 0x0000001300057224 */ /* 0x000fc600078e0207 */
[----:B------:R-:W-:Y:S02]  /*13a0*/  PRMT R0, R6, 0x7610, R0 ;  /* 0x0000761006007816 */ /* 0x000fe40000000000 */
[----:B------:R-:W-:Y:S02]  /*13b0*/  SEL R6, R5, R4, !P3 ;  /* 0x0000000405067207 */ /* 0x000fe40005800000 */
[----:B------:R-:W-:-:S03]  /*13c0*/  SEL R4, R4, R5, !P3 ;  /* 0x0000000504047207 */ /* 0x000fc60005800000 */
[----:B------:R3:W-:Y:S04]  /*13d0*/  STL [R1+0x84], R6 ;  /* 0x0000840601007387 */ /* 0x0007e80000100800 */
[----:B------:R3:W-:Y:S04]  /*13e0*/  STL [R1+0x70], R27 ;  /* 0x0000701b01007387 */ /* 0x0007e80000100800 */
[----:B------:R3:W-:Y:S02]  /*13f0*/  STL [R1+0x80], R4 ;  /* 0x0000800401007387 */ /* 0x0007e40000100800 */
.L_x_12:
[----:B------:R-:W-:Y:S05]  /*1400*/  @!P2 BRA `(.L_x_15) ;  /* 0x00000000000ca947 */ /* 0x000fea0003800000 */
[----:B------:R-:W-:Y:S01]  /*1410*/  UCGABAR_WAIT ;  /* 0x0000000000007dc7 */ /* 0x000fe20008000000 */
[----:B------:R-:W-:Y:S01]  /*1420*/  CCTL.IVALL ;  /* 0x00000000ff00798f */ /* 0x000fe20002000000 */
[----:B------:R-:W-:Y:S05]  /*1430*/  BRA `(.L_x_16) ;  /* 0x0000000000047947 */ /* 0x000fea0003800000 */
.L_x_15:
[----:B------:R-:W-:Y:S06]  /*1440*/  BAR.SYNC.DEFER_BLOCKING 0x0 ;  /* 0x0000000000007b1d */ /* 0x000fec0000010000 */
.L_x_16:
[----:B------:R-:W-:Y:S05]  /*1450*/  @!P4 BRA `(.L_x_17) ;  /* 0x000000dc0034c947 */ /* 0x000fea0003800000 */
[----:B------:R-:W-:-:S06]  /*1460*/  UISETP.GT.U32.AND UP0, UPT, UR12, 0x1, UPT ;  /* 0x000000010c00788c */ /* 0x000fcc000bf04070 */
[----:B------:R-:W-:-:S13]  /*1470*/  PLOP3.LUT P1, PT, PT, PT, UP0, 0x80, 0x0 ;  /* 0x000000000000781c */ /* 0x000fda0003f2f008 */
[----:B------:R-:W-:Y:S05]  /*1480*/  @P1 EXIT ;  /* 0x000000000000194d */ /* 0x000fea0003800000 */
.L_x_18:
[----:B------:R-:W-:-:S08]  /*1490*/  NOP ;  /* 0x0000000000007918 */ /* 0x000fd00000000000 */
[----:B------:R-:W4:Y:S02]  /*14a0*/  USETMAXREG.TRY_ALLOC.CTAPOOL UP0, 0xe8 ;  /* 0x000000e8000079c8 */ /* 0x000f240008000600 */
[----:B----4-:R-:W-:-:S13]  /*14b0*/  PLOP3.LUT P1, PT, PT, PT, UP0, 0x80, 0x0 ;  /* 0x000000000000781c */ /* 0x010fda0003f2f008 */
[----:B------:R-:W-:Y:S05]  /*14c0*/  @!P1 BRA `(.L_x_18) ;  /* 0xfffffffc00f09947 */ /* 0x000fea000383ffff */
[----:B------:R-:W-:-:S13]  /*14d0*/  LOP3.LUT P1, RZ, R0, 0xff, RZ, 0xc0, !PT ;  /* 0x000000ff00ff7812 */ /* 0x000fda000782c0ff */
[----:B------:R-:W-:Y:S05]  /*14e0*/  @!P1 EXIT ;  /* 0x000000000000994d */ /* 0x000fea0003800000 */
[----:B------:R-:W4:Y:S01]  /*14f0*/  S2UR UR6, SR_CgaCtaId ;  /* 0x00000000000679c3 */ /* 0x000f220000008800 */
[CC--:B------:R-:W-:Y:S01]  /*1500*/  LEA.HI R0, R13.reuse, R2.reuse, RZ, 0x2 ;  /* 0x000000020d007211 */ /* 0x0c0fe200078f10ff */
[----:B------:R-:W-:Y:S01]  /*1510*/  UIADD3 UR7, UR18, -0x1, URZ ;  /* 0xffffffff12077890 */ /* 0x000fe2000fffe03f */
[----:B------:R-:W-:Y:S01]  /*1520*/  LEA.HI R13, R13, R2, RZ, 0x5 ;  /* 0x000000020d0d7211 */ /* 0x000fe200078f28ff */
[----:B------:R-:W-:Y:S01]  /*1530*/  UMOV UR22, 0x400 ;  /* 0x0000040000167882 */ /* 0x000fe20000000000 */
[--C-:B---3--:R-:W-:Y:S01]  /*1540*/  SHF.R.S32.HI R4, RZ, 0x2, R0.reuse ;  /* 0x00000002ff047819 */ /* 0x108fe20000011400 */
[----:B------:R-:W-:Y:S01]  /*1550*/  UISETP.LT.AND UP0, UPT, UR14, 0x1, UPT ;  /* 0x000000010e00788c */ /* 0x000fe2000bf01270 */
[----:B------:R-:W-:Y:S01]  /*1560*/  SHF.R.S32.HI R3, RZ, 0x1f, R0 ;  /* 0x0000001fff037819 */ /* 0x000fe20000011400 */
[----:B------:R-:W-:Y:S01]  /*1570*/  ULOP3.LUT UR30, UR15, 0x1, URZ, 0xfc, !UPT ;  /* 0x000000010f1e7892 */ /* 0x000fe2000f8efc3f */
[----:B------:R-:W-:Y:S01]  /*1580*/  SHF.R.S32.HI R13, RZ, 0x5, R13 ;  /* 0x00000005ff0d7819 */ /* 0x000fe2000001140d */
[----:B------:R-:W-:Y:S01]  /*1590*/  USEL UR19, UR14, 0x1, UP0 ;  /* 0x000000010e137887 */ /* 0x000fe20008000000 */
[----:B------:R-:W-:Y:S01]  /*15a0*/  LEA.HI R3, R3, R4, RZ, 0x3 ;  /* 0x0000000403037211 */ /* 0x000fe200078f18ff */
[----:B------:R-:W-:-:S02]  /*15b0*/  UISETP.NE.AND UP0, UPT, UR7, URZ, UPT ;  /* 0x0000003f0700728c */ /* 0x000fc4000bf05270 */
[----:B------:R-:W-:Y:S01]  /*15c0*/  USHF.L.U32 UR29, UR14, 0x1, URZ ;  /* 0x000000010e1d7899 */ /* 0x000fe2000800063f */
[----:B------:R-:W-:Y:S01]  /*15d0*/  LOP3.LUT R3, R3, 0xfffffff8, RZ, 0xc0, !PT ;  /* 0xfffffff803037812 */ /* 0x000fe200078ec0ff */
[----:B------:R-:W-:Y:S02]  /*15e0*/  UIADD3 UR19, -UR19, UR14, URZ ;  /* 0x0000000e13137290 */ /* 0x000fe4000fffe13f */
[----:B------:R-:W-:Y:S02]  /*15f0*/  USEL UR27, URZ, 0x1, UP0 ;  /* 0x000000013f1b7887 */ /* 0x000fe40008000000 */
[----:B------:R-:W-:Y:S01]  /*1600*/  IMAD.IADD R4, R4, 0x1, -R3 ;  /* 0x0000000104047824 */ /* 0x000fe200078e0a03 */
[----:B------:R-:W-:Y:S01]  /*1610*/  LOP3.LUT R3, R0, 0xfffffffc, RZ, 0xc0, !PT ;  /* 0xfffffffc00037812 */ /* 0x000fe200078ec0ff */
[----:B----4-:R-:W-:-:S03]  /*1620*/  ULEA UR22, UR6, UR22, 0x18 ;  /* 0x0000001606167291 */ /* 0x010fc6000f8ec03f */
[--C-:B------:R-:W-:Y:S01]  /*1630*/  SHF.R.S32.HI R5, RZ, 0x1f, R4.reuse ;  /* 0x0000001fff057819 */ /* 0x100fe20000011404 */
[----:B------:R-:W-:Y:S01]  /*1640*/  USHF.L.U32 UR6, UR7, 0x3, URZ ;  /* 0x0000000307067899 */ /* 0x000fe2000800063f */
[C-C-:B------:R-:W-:Y:S01]  /*1650*/  IMAD R0, R13.reuse, -0x10, -R4.reuse ;  /* 0xfffffff00d007824 */ /* 0x140fe200078e0a04 */
[----:B------:R-:W-:Y:S01]  /*1660*/  UIADD3 UR28, UR22, 0x40, URZ ;  /* 0x00000040161c7890 */ /* 0x000fe2000fffe03f */
[----:B--2---:R-:W-:Y:S01]  /*1670*/  IMAD.IADD R6, R2, 0x1, -R3 ;  /* 0x0000000102067824 */ /* 0x004fe200078e0a03 */
[----:B------:R-:W-:Y:S01]  /*1680*/  ULOP3.LUT UR6, UR6, 0x8, URZ, 0xc0, !UPT ;  /* 0x0000000806067892 */ /* 0x000fe2000f8ec03f */
[----:B------:R-:W-:Y:S01]  /*1690*/  IMAD.WIDE R2, R13, 0x10, R4 ;  /* 0x000000100d027825 */ /* 0x000fe200078e0204 */
[----:B------:R-:W-:Y:S02]  /*16a0*/  ULEA UR18, UR18, UR28, 0x3 ;  /* 0x0000001c12127291 */ /* 0x000fe4000f8e183f */
[----:B------:R-:W-:Y:S01]  /*16b0*/  ULOP3.LUT UR26, UR6, 0x8, URZ, 0x3c, !UPT ;  /* 0x00000008061a7892 */ /* 0x000fe2000f8e3c3f */
[----:B------:R2:W-:Y:S01]  /*16c0*/  STL [R1+0x88], R6 ;  /* 0x0000880601007387 */ /* 0x0005e20000100800 */
[----:B------:R-:W-:-:S03]  /*16d0*/  ULOP3.LUT UR12, UR6, 0x18, URZ, 0x3c, !UPT ;  /* 0x00000018060c7892 */ /* 0x000fc6000f8e3c3f */
[----:B------:R-:W-:Y:S02]  /*16e0*/  ULDC UR6, c[0x0][0x284] ;  /* 0x0000a10000067ab9 */ /* 0x000fe40000000800 */
[----:B------:R-:W-:-:S05]  /*16f0*/  VIADD R0, R0, UR6 ;  /* 0x0000000600007c36 */ /* 0x000fca0008000000 */
[----:B------:R2:W-:Y:S04]  /*1700*/  STL [R1+0x8c], R0 ;  /* 0x00008c0001007387 */ /* 0x0005e80000100800 */
[----:B------:R2:W-:Y:S02]  /*1710*/  STL.64 [R1+0x90], R2 ;  /* 0x0000900201007387 */ /* 0x0005e40000100a00 */
.L_x_301:
[----:B--2---:R-:W-:Y:S01]  /*1720*/  IMAD.U32 R0, RZ, RZ, UR27 ;  /* 0x0000001bff007e24 */ /* 0x004fe2000f8e00ff */
[----:B01----:R-:W2:Y:S01]  /*1730*/  LDC R2, c[0x0][0x28c] ;  /* 0x0000a300ff027b82 */ /* 0x003ea20000000800 */
[----:B------:R-:W-:Y:S01]  /*1740*/  UMOV UR6, URZ ;  /* 0x0000003f00067c82 */ /* 0x000fe20008000000 */
[----:B------:R-:W-:Y:S02]  /*1750*/  UMOV UR23, UR5 ;  /* 0x0000000500177c82 */ /* 0x000fe40008000000 */
[----:B------:R-:W-:-:S04]  /*1760*/  SHF.L.U32 R0, R0, 0x1f, RZ ;  /* 0x0000001f00007819 */ /* 0x000fc800000006ff */
[----:B------:R-:W3:Y:S01]  /*1770*/  SYNCS.PHASECHK.TRANS64.TRYWAIT P1, [UR18+-0x8], R0 ;  /* 0xfffff800ff0075a7 */ /* 0x000ee20008020152 */
[----:B--2---:R-:W-:Y:S01]  /*1780*/  ISETP.GE.AND P2, PT, R2, 0x1, PT ;  /* 0x000000010200780c */ /* 0x004fe20003f46270 */
[----:B---34-:R-:W-:-:S12]  /*1790*/  @!P1 BRA `(.L_x_19) ;  /* 0x000000e800809947 */ /* 0x018fd80003800000 */
.L_x_322:
[----:B------:R3:W-:Y:S01]  /*17a0*/  STL [R1+0x6c], RZ ;  /* 0x00006cff01007387 */ /* 0x0007e20000100800 */
[----:B------:R-:W-:Y:S01]  /*17b0*/  UMOV UR24, UR4 ;  /* 0x0000000400187c82 */ /* 0x000fe20008000000 */
[----:B------:R-:W-:Y:S01]  /*17c0*/  UMOV UR7, URZ ;  /* 0x0000003f00077c82 */ /* 0x000fe20008000000 */
[----:B------:R-:W-:Y:S01]  /*17d0*/  UMOV UR8, URZ ;  /* 0x0000003f00087c82 */ /* 0x000fe20008000000 */
[----:B------:R3:W-:Y:S01]  /*17e0*/  STL [R1+0x68], RZ ;  /* 0x000068ff01007387 */ /* 0x0007e20000100800 */
[----:B--2---:R-:W-:Y:S01]  /*17f0*/  IMAD.MOV.U32 R0, RZ, RZ, RZ ;  /* 0x000000ffff007224 */ /* 0x004fe200078e00ff */
[----:B------:R-:W-:Y:S02]  /*1800*/  CS2R R2, SRZ ;  /* 0x0000000000027805 */ /* 0x000fe4000001ff00 */
[----:B------:R-:W-:Y:S01]  /*1810*/  CS2R R4, SRZ ;  /* 0x0000000000047805 */ /* 0x000fe2000001ff00 */
[----:B------:R3:W-:Y:S01]  /*1820*/  STL [R1+0x64], RZ ;  /* 0x000064ff01007387 */ /* 0x0007e20000100800 */
[----:B------:R-:W-:-:S02]  /*1830*/  CS2R R6, SRZ ;  /* 0x0000000000067805 */ /* 0x000fc4000001ff00 */
[----:B------:R-:W-:Y:S02]  /*1840*/  CS2R R8, SRZ ;  /* 0x0000000000087805 */ /* 0x000fe4000001ff00 */
[----:B0-----:R-:W-:Y:S01]  /*1850*/  CS2R R10, SRZ ;  /* 0x00000000000a7805 */ /* 0x001fe2000001ff00 */
[----:B------:R3:W-:Y:S01]  /*1860*/  STL [R1+0x60], RZ ;  /* 0x000060ff01007387 */ /* 0x0007e20000100800 */
[----:B-1----:R-:W-:Y:S02]  /*1870*/  CS2R R12, SRZ ;  /* 0x00000000000c7805 */ /* 0x002fe4000001ff00 */
[----:B------:R-:W-:Y:S02]  /*1880*/  CS2R R14, SRZ ;  /* 0x00000000000e7805 */ /* 0x000fe4000001ff00 */
[----:B------:R-:W-:Y:S01]  /*1890*/  CS2R R16, SRZ ;  /* 0x0000000000107805 */ /* 0x000fe2000001ff00 */
[----:B------:R3:W-:Y:S01]  /*18a0*/  STL [R1+0x5c], RZ ;  /* 0x00005cff01007387 */ /* 0x0007e20000100800 */
[----:B------:R-:W-:-:S02]  /*18b0*/  CS2R R18, SRZ ;  /* 0x0000000000127805 */ /* 0x000fc4000001ff00 */
[----:B------:R-:W-:Y:S02]  /*18c0*/  CS2R R20, SRZ ;  /* 0x0000000000147805 */ /* 0x000fe4000001ff00 */
[----:B------:R-:W-:Y:S01]  /*18d0*/  CS2R R22, SRZ ;  /* 0x0000000000167805 */ /* 0x000fe2000001ff00 */
[----:B------:R3:W-:Y:S01]  /*18e0*/  STL [R1+0x58], RZ ;  /* 0x000058ff01007387 */ /* 0x0007e20000100800 */
[----:B------:R-:W-:Y:S02]  /*18f0*/  CS2R R152, SRZ ;  /* 0x0000000000987805 */ /* 0x000fe4000001ff00 */
        /* <DEDUP_REMOVED lines=48> */
[----:B------:R-:W-:Y:S01]  /*1c00*/  CS2R R226, SRZ ;  /* 0x0000000000e27805 */ /* 0x000fe2000001ff00 */
[----:B------:R-:W-:Y:S01]  /*1c10*/  IMAD.MOV.U32 R228, RZ, RZ, RZ ;  /* 0x000000ffffe47224 */ /* 0x000fe200078e00ff */
[----:B------:R3:W-:Y:S01]  /*1c20*/  STL [R1+0x24], RZ ;  /* 0x000024ff01007387 */ /* 0x0007e20000100800 */
[----:B------:R-:W-:Y:S02]  /*1c30*/  CS2R R24, SRZ ;  /* 0x0000000000187805 */ /* 0x000fe4000001ff00 */
[----:B------:R-:W-:-:S02]  /*1c40*/  CS2R R26, SRZ ;  /* 0x00000000001a7805 */ /* 0x000fc4000001ff00 */
[----:B------:R-:W-:Y:S01]  /*1c50*/  CS2R R28, SRZ ;  /* 0x00000000001c7805 */ /* 0x000fe2000001ff00 */
[----:B------:R3:W-:Y:S01]  /*1c60*/  STL [R1+0x20], RZ ;  /* 0x000020ff01007387 */ /* 0x0007e20000100800 */
[----:B------:R-:W-:Y:S02]  /*1c70*/  CS2R R30, SRZ ;  /* 0x00000000001e7805 */ /* 0x000fe4000001ff00 */
[----:B------:R-:W-:Y:S02]  /*1c80*/  CS2R R32, SRZ ;  /* 0x0000000000207805 */ /* 0x000fe4000001ff00 */
[----:B------:R-:W-:Y:S01]  /*1c90*/  CS2R R34, SRZ ;  /* 0x0000000000227805 */ /* 0x000fe2000001ff00 */
        /* <DEDUP_REMOVED lines=28> */
[----:B------:R3:W-:Y:S01]  /*1e60*/  STL [R1], RZ ;  /* 0x000000ff01007387 */ /* 0x0007e20000100800 */
[----:B------:R-:W-:Y:S02]  /*1e70*/  CS2R R78, SRZ ;  /* 0x00000000004e7805 */ /* 0x000fe4000001ff00 */
[----:B------:R-:W-:Y:S02]  /*1e80*/  CS2R R80, SRZ ;  /* 0x0000000000507805 */ /* 0x000fe4000001ff00 */
[----:B------:R-:W-:Y:S02]  /*1e90*/  CS2R R82, SRZ ;  /* 0x0000000000527805 */ /* 0x000fe4000001ff00 */
[----:B------:R-:W-:Y:S02]  /*1ea0*/  CS2R R84, SRZ ;  /* 0x0000000000547805 */ /* 0x000fe4000001ff00 */
[----:B------:R-:W-:-:S02]  /*1eb0*/  CS2R R86, SRZ ;  /* 0x0000000000567805 */ /* 0x000fc4000001ff00 */
[----:B------:R-:W-:Y:S02]  /*1ec0*/  CS2R R88, SRZ ;  /* 0x0000000000587805 */ /* 0x000fe4000001ff00 */
        /* <DEDUP_REMOVED lines=30> */
[----:B------:R-:W-:Y:S01]  /*20b0*/  CS2R R150, SRZ ;  /* 0x0000000000967805 */ /* 0x000fe2000001ff00 */
[----:B---3--:R-:W-:Y:S06]  /*20c0*/  @!P2 BRA `(.L_x_20) ;  /* 0x0000001000a0a947 */ /* 0x008fec0003800000 */
[----:B------:R-:W-:-:S06]  /*20d0*/  UISETP.NE.AND UP0, UPT, UR30, 0x3, UPT ;  /* 0x000000031e00788c */ /* 0x000fcc000bf05270 */
[----:B------:R-:W-:-:S13]  /*20e0*/  PLOP3.LUT P2, PT, PT, PT, UP0, 0x80, 0x0 ;  /* 0x000000000000781c */ /* 0x000fda0003f4f008 */
[----:B------:R-:W-:Y:S05]  /*20f0*/  @!P2 BRA `(.L_x_21) ;  /* 0x000000000004a947 */ /* 0x000fea0003800000 */
[----:B------:R-:W-:Y:S01]  /*2100*/  BPT.TRAP 0x1 ;  /* 0x000000040000795c */ /* 0x000fe20000300000 */
.L_x_21:
[----:B------:R-:W-:Y:S01]  /*2110*/  ULEA UR6, UR5, UR22, 0x3 ;  /* 0x0000001605067291 */ /* 0x000fe2000f8e183f */
[----:B------:R-:W-:-:S05]  /*2120*/  IMAD.U32 R0, RZ, RZ, UR4 ;  /* 0x00000004ff007e24 */ /* 0x000fca000f8e00ff */
[----:B------:R-:W-:-:S04]  /*2130*/  SHF.L.U32 R0, R0, 0x1f, RZ ;  /* 0x0000001f00007819 */ /* 0x000fc800000006ff */
[----:B------:R0:W1:Y:S01]  /*2140*/  SYNCS.PHASECHK.TRANS64.TRYWAIT P1, [UR6], R0 ;  /* 0x00000000ff0075a7 */ /* 0x0000620008020146 */
[----:B------:R-:W-:Y:S05]  /*2150*/  @!P2 BRA `(.L_x_22) ;  /* 0x000000000004a947 */ /* 0x000fea0003800000 */
[----:B------:R-:W-:Y:S01]  /*2160*/  BPT.TRAP 0x1 ;  /* 0x000000040000795c */ /* 0x000fe20000300000 */
.L_x_22:
[----:B-1----:R-:W-:Y:S05]  /*2170*/  @P1 BRA `(.L_x_23) ;  /* 0x0000000000081947 */ /* 0x002fea0003800000 */
[----:B------:R-:W1:Y:S02]  /*2180*/  SYNCS.PHASECHK.TRANS64.TRYWAIT P1, [UR6], R0 ;  /* 0x00000000ff0075a7 */ /* 0x000e640008020146 */
[----:B-1----:R-:W-:Y:S05]  /*2190*/  @!P1 BRA `(.L_x_24) ;  /* 0x000000e000189947 */ /* 0x002fea0003800000 */
.L_x_23:
[----:B------:R-:W-:Y:S01]  /*21a0*/  UIADD3 UR6, UR22, 0x100, URZ ;  /* 0x0000010016067890 */ /* 0x000fe2000fffe03f */
[----:B------:R-:W-:Y:S01]  /*21b0*/  WARPGROUP.ARRIVE ;  /* 0x00000000000079c5 */ /* 0x000fe20000000000 */
[----:B------:R-:W-:Y:S01]  /*21c0*/  UIADD3 UR7, UR22, 0x6100, URZ ;  /* 0x0000610016077890 */ /* 0x000fe2000fffe03f */
[----:B------:R2:W-:Y:S01]  /*21d0*/  STL [R1+0x6c], RZ ;  /* 0x00006cff01007387 */ /* 0x0005e20000100800 */
[----:B------:R-:W-:Y:S01]  /*21e0*/  USHF.R.U32.HI UR6, URZ, 0x4, UR6 ;  /* 0x000000043f067899 */ /* 0x000fe20008011606 */
[----:B01----:R-:W-:Y:S01]  /*21f0*/  IMAD.MOV.U32 R0, RZ, RZ, RZ ;  /* 0x000000ffff007224 */ /* 0x003fe200078e00ff */
[----:B------:R-:W-:Y:S01]  /*2200*/  USHF.R.U32.HI UR7, URZ, 0x4, UR7 ;  /* 0x000000043f077899 */ /* 0x000fe20008011607 */
[----:B------:R2:W-:Y:S01]  /*2210*/  STL [R1+0x68], RZ ;  /* 0x000068ff01007387 */ /* 0x0005e20000100800 */
[----:B------:R-:W-:Y:S01]  /*2220*/  ULOP3.LUT UR6, UR6, 0x3fff, URZ, 0xc0, !UPT ;  /* 0x00003fff06067892 */ /* 0x000fe2000f8ec03f */
[----:B------:R-:W-:Y:S01]  /*2230*/  CS2R R2, SRZ ;  /* 0x0000000000027805 */ /* 0x000fe2000001ff00 */
[----:B------:R-:W-:Y:S01]  /*2240*/  ULOP3.LUT UR7, UR7, 0x3fff, URZ, 0xc0, !UPT ;  /* 0x00003fff07077892 */ /* 0x000fe2000f8ec03f */
[----:B------:R2:W-:Y:S01]  /*2250*/  STL [R1+0x64], RZ ;  /* 0x000064ff01007387 */ /* 0x0005e20000100800 */
[----:B------:R-:W-:Y:S01]  /*2260*/  ULOP3.LUT UR6, UR6, 0x10000, URZ, 0xfc, !UPT ;  /* 0x0001000006067892 */ /* 0x000fe2000f8efc3f */
[----:B------:R-:W-:Y:S01]  /*2270*/  CS2R R4, SRZ ;  /* 0x0000000000047805 */ /* 0x000fe2000001ff00 */
[----:B------:R-:W-:Y:S01]  /*2280*/  ULOP3.LUT UR7, UR7, 0x10000, URZ, 0xfc, !UPT ;  /* 0x0001000007077892 */ /* 0x000fe2000f8efc3f */
[----:B------:R2:W-:Y:S01]  /*2290*/  STL [R1+0x60], RZ ;  /* 0x000060ff01007387 */ /* 0x0005e20000100800 */
[----:B------:R-:W-:Y:S01]  /*22a0*/  ULEA UR6, UR5, UR6, 0x9 ;  /* 0x0000000605067291 */ /* 0x000fe2000f8e483f */
[----:B------:R-:W-:Y:S01]  /*22b0*/  CS2R R6, SRZ ;  /* 0x0000000000067805 */ /* 0x000fe2000001ff00 */
[----:B------:R-:W-:Y:S01]  /*22c0*/  ULEA UR7, UR5, UR7, 0xb ;  /* 0x0000000705077291 */ /* 0x000fe2000f8e583f */
[----:B------:R2:W-:Y:S01]  /*22d0*/  STL [R1+0x5c], RZ ;  /* 0x00005cff01007387 */ /* 0x0005e20000100800 */
[----:B------:R-:W-:Y:S01]  /*22e0*/  UMOV UR9, 0x40000040 ;  /* 0x4000004000097882 */ /* 0x000fe20000000000 */
[----:B------:R-:W-:Y:S01]  /*22f0*/  UMOV UR11, 0x40000040 ;  /* 0x40000040000b7882 */ /* 0x000fe20000000000 */
[----:B------:R-:W-:Y:S01]  /*2300*/  CS2R R8, SRZ ;  /* 0x0000000000087805 */ /* 0x000fe2000001ff00 */
[----:B------:R-:W-:Y:S01]  /*2310*/  UMOV UR8, UR6 ;  /* 0x0000000600087c82 */ /* 0x000fe20008000000 */
[----:B------:R2:W-:Y:S01]  /*2320*/  STL [R1+0x58], RZ ;  /* 0x000058ff01007387 */ /* 0x0005e20000100800 */
[----:B------:R-:W-:Y:S01]  /*2330*/  UMOV UR10, UR7 ;  /* 0x00000007000a7c82 */ /* 0x000fe20008000000 */
[----:B------:R-:W-:Y:S01]  /*2340*/  CS2R R10, SRZ ;  /* 0x00000000000a7805 */ /* 0x000fe2000001ff00 */
[----:B------:R-:W-:Y:S01]  /*2350*/  QGMMA.64x256x32.F32.E4M3.E4M3 R24, gdesc[UR8], RZ, !UPT ;  /* 0x03e00000081879f3 */ /* 0x000fe2000c7008ff */
[----:B------:R-:W-:Y:S01]  /*2360*/  UIADD3 UR8, UR6, 0x2, URZ ;  /* 0x0000000206087890 */ /* 0x000fe2000fffe03f */
[----:B------:R2:W-:Y:S01]  /*2370*/  STL [R1+0x54], RZ ;  /* 0x000054ff01007387 */ /* 0x0005e20000100800 */
[----:B------:R-:W-:Y:S01]  /*2380*/  UIADD3 UR10, UR7, 0x2, URZ ;  /* 0x00000002070a7890 */ /* 0x000fe2000fffe03f */
[----:B------:R-:W-:Y:S01]  /*2390*/  CS2R R12, SRZ ;  /* 0x00000000000c7805 */ /* 0x000fe2000001ff00 */
[----:B------:R-:W-:Y:S01]  /*23a0*/  UMOV UR9, 0x40000040 ;  /* 0x4000004000097882 */ /* 0x000fe20000000000 */
[----:B------:R-:W-:Y:S01]  /*23b0*/  UMOV UR11, 0x40000040 ;  /* 0x40000040000b7882 */ /* 0x000fe20000000000 */
        /* <DEDUP_REMOVED lines=57> */
[----:B------:R-:W-:Y:S01]  /*2750*/  CS2R R226, SRZ ;  /* 0x0000000000e27805 */ /* 0x000fe2000001ff00 */
[----:B------:R-:W-:-:S02]  /*2760*/  IMAD.MOV.U32 R228, RZ, RZ, RZ ;  /* 0x000000ffffe47224 */ /* 0x000fc400078e00ff */
[----:B------:R2:W-:Y:S04]  /*2770*/  STL [R1+0x14], RZ ;  /* 0x000014ff01007387 */ /* 0x0005e80000100800 */
[----:B------:R2:W-:Y:S04]  /*2780*/  STL [R1+0x10], RZ ;  /* 0x000010ff01007387 */ /* 0x0005e80000100800 */
[----:B------:R2:W-:Y:S04]  /*2790*/  STL [R1+0xc], RZ ;  /* 0x00000cff01007387 */ /* 0x0005e80000100800 */
[----:B------:R2:W-:Y:S04]  /*27a0*/  STL [R1+0x8], RZ ;  /* 0x000008ff01007387 */ /* 0x0005e80000100800 */
[----:B------:R2:W-:Y:S04]  /*27b0*/  STL [R1+0x4], RZ ;  /* 0x000004ff01007387 */ /* 0x0005e80000100800 */
[----:B------:R2:W-:Y:S01]  /*27c0*/  STL [R1], RZ ;  /* 0x000000ff01007387 */ /* 0x0005e20000100800 */
[----:B------:R-:W-:Y:S01]  /*27d0*/  QGMMA.64x256x32.F32.E4M3.E4M3 R24, gdesc[UR8], R24 ;  /* 0x03e00000081879f3 */ /* 0x000fe20008700818 */
[----:B------:R-:W-:-:S02]  /*27e0*/  UIADD3 UR8, UR6, 0x4, URZ ;  /* 0x0000000406087890 */ /* 0x000fc4000fffe03f */
[----:B------:R-:W-:Y:S01]  /*27f0*/  UIADD3 UR10, UR7, 0x4, URZ ;  /* 0x00000004070a7890 */ /* 0x000fe2000fffe03f */
[----:B------:R-:W-:Y:S01]  /*2800*/  UMOV UR9, 0x40000040 ;  /* 0x4000004000097882 */ /* 0x000fe20000000000 */
[----:B------:R-:W-:-:S15]  /*2810*/  UMOV UR11, 0x40000040 ;  /* 0x40000040000b7882 */ /* 0x000fde0000000000 */
[----:B------:R-:W-:-:S08]  /*2820*/  NOP ;  /* 0x0000000000007918 */ /* 0x000fd00000000000 */
[----:B------:R-:W-:Y:S01]  /*2830*/  QGMMA.64x256x32.F32.E4M3.E4M3 R24, gdesc[UR8], R24 ;  /* 0x03e00000081879f3 */ /* 0x000fe20008700818 */
[----:B------:R-:W-:Y:S02]  /*2840*/  UIADD3 UR10, UR7, 0x6, URZ ;  /* 0x00000006070a7890 */ /* 0x000fe4000fffe03f */
[----:B------:R-:W-:Y:S01]  /*2850*/  UIADD3 UR8, UR6, 0x6, URZ ;  /* 0x0000000606087890 */ /* 0x000fe2000fffe03f */
[----:B------:R-:W-:Y:S01]  /*2860*/  ULDC UR7, c[0x0][0x50c] ;  /* 0x0001430000077ab9 */ /* 0x000fe20000000800 */
[----:B------:R-:W-:Y:S01]  /*2870*/  UMOV UR9, 0x40000040 ;  /* 0x4000004000097882 */ /* 0x000fe20000000000 */
[----:B------:R-:W-:Y:S01]  /*2880*/  UISETP.NE.AND UP0, UPT, UR7, 0x4, UPT ;  /* 0x000000040700788c */ /* 0x000fe2000bf05270 */
[----:B------:R-:W-:Y:S01]  /*2890*/  UMOV UR11, 0x40000040 ;  /* 0x40000040000b7882 */ /* 0x000fe20000000000 */
[----:B------:R-:W-:Y:S02]  /*28a0*/  UMOV UR6, 0x4 ;  /* 0x0000000400067882 */ /* 0x000fe40000000000 */
[----:B------:R-:W-:-:S06]  /*28b0*/  USEL UR7, URZ, 0x1, UP0 ;  /* 0x000000013f077887 */ /* 0x000fcc0008000000 */
[----:B------:R-:W-:-:S12]  /*28c0*/  ISETP.NE.AND P1, PT, RZ, UR7, PT ;  /* 0x00000007ff007c0c */ /* 0x000fd8000bf25270 */
[----:B------:R-:W-:Y:S01]  /*28d0*/  QGMMA.64x256x32.F32.E4M3.E4M3 R24, gdesc[UR8], R24, gsb0 ;  /* 0x03e00000081879f3 */ /* 0x000fe20008000818 */
[----:B--2---:R-:W-:Y:S05]  /*28e0*/  @!P1 BRA `(.L_x_25) ;  /* 0x0000000800809947 */ /* 0x004fea0003800000 */
[----:B------:R-:W-:Y:S02]  /*28f0*/  WARPGROUP.DEPBAR.LE gsb0, 0x0 ;  /* 0x00008000000079c5 */ /* 0x000fe40000010000 */
[----:B------:R-:W-:-:S01]  /*2900*/  FADD R227, RZ, R25 ;  /* 0x00000019ffe37221 */ /* 0x000fc20000000000 */
[----:B------:R-:W-:Y:S01]  /*2910*/  FADD R228, RZ, R24 ;  /* 0x00000018ffe47221 */ /* 0x000fe20000000000 */
[----:B------:R-:W-:-:S01]  /*2920*/  FADD R226, RZ, R26 ;  /* 0x0000001affe27221 */ /* 0x000fc20000000000 */
[----:B------:R-:W-:Y:S01]  /*2930*/  FADD R225, RZ, R27 ;  /* 0x0000001bffe17221 */ /* 0x000fe20000000000 */
[----:B------:R-:W-:-:S01]  /*2940*/  FADD R224, RZ, R28 ;  /* 0x0000001cffe07221 */ /* 0x000fc20000000000 */
[----:B------:R0:W-:Y:S01]  /*2950*/  STL [R1+0x9c], R227 ;  /* 0x00009ce301007387 */ /* 0x0001e20000100800 */
[----:B------:R-:W-:-:S01]  /*2960*/  FADD R223, RZ, R29 ;  /* 0x0000001dffdf7221 */ /* 0x000fc20000000000 */
[----:B------:R-:W-:Y:S01]  /*2970*/  FADD R222, RZ, R30 ;  /* 0x0000001effde7221 */ /* 0x000fe20000000000 */
[----:B------:R-:W-:-:S01]  /*2980*/  FADD R221, RZ, R31 ;  /* 0x0000001fffdd7221 */ /* 0x000fc20000000000 */
[----:B------:R-:W-:Y:S01]  /*2990*/  FADD R220, RZ, R32 ;  /* 0x00000020ffdc7221 */ /* 0x000fe20000000000 */
[----:B------:R-:W-:-:S01]  /*29a0*/  FADD R219, RZ, R33 ;  /* 0x00000021ffdb7221 */ /* 0x000fc20000000000 */
[----:B------:R-:W-:Y:S01]  /*29b0*/  FADD R218, RZ, R34 ;  /* 0x00000022ffda7221 */ /* 0x000fe20000000000 */
[----:B------:R-:W-:-:S01]  /*29c0*/  FADD R217, RZ, R35 ;  /* 0x00000023ffd97221 */ /* 0x000fc20000000000 */
[----:B------:R-:W-:Y:S01]  /*29d0*/  FADD R216, RZ, R36 ;  /* 0x00000024ffd87221 */ /* 0x000fe20000000000 */
[----:B------:R-:W-:-:S01]  /*29e0*/  FADD R215, RZ, R37 ;  /* 0x00000025ffd77221 */ /* 0x000fc20000000000 */
[----:B0-----:R-:W-:Y:S01]  /*29f0*/  FADD R227, RZ, R124 ;  /* 0x0000007cffe37221 */ /* 0x001fe20000000000 */
[----:B------:R-:W-:-:S01]  /*2a00*/  FADD R214, RZ, R38 ;  /* 0x00000026ffd67221 */ /* 0x000fc20000000000 */
[----:B------:R-:W-:Y:S01]  /*2a10*/  FADD R213, RZ, R39 ;  /* 0x00000027ffd57221 */ /* 0x000fe20000000000 */
[----:B------:R-:W-:-:S01]  /*2a20*/  FADD R212, RZ, R40 ;  /* 0x00000028ffd47221 */ /* 0x000fc20000000000 */
[----:B------:R-:W-:Y:S01]  /*2a30*/  FADD R211, RZ, R41 ;  /* 0x00000029ffd37221 */ /* 0x000fe20000000000 */
[----:B------:R0:W-:Y:S01]  /*2a40*/  STL [R1], R227 ;  /* 0x000000e301007387 */ /* 0x0001e20000100800 */
        /* <DEDUP_REMOVED lines=94> */
[----:B0-----:R-:W-:-:S05]  /*3030*/  FADD R227, RZ, R131 ;  /* 0x00000083ffe37221 */ /* 0x001fca0000000000 */
[----:B------:R0:W-:Y:S02]  /*3040*/  STL [R1+0x1c], R227 ;  /* 0x00001ce301007387 */ /* 0x0001e40000100800 */
        /* <DEDUP_REMOVED lines=39> */
[----:B------:R0:W-:Y:S04]  /*32c0*/  STL [R1+0x6c], R227 ;  /* 0x00006ce301007387 */ /* 0x0001e80000100800 */
[----:B0-----:R0:W5:Y:S01]  /*32d0*/  LDL.LU R227, [R1+0x9c] ;  /* 0x00009c0001e37983 */ /* 0x0011620000300800 */
[----:B------:R-:W-:-:S05]  /*32e0*/  UMOV UR6, URZ ;  /* 0x0000003f00067c82 */ /* 0x000fca0008000000 */
.L_x_25:
[----:B------:R-:W-:Y:S01]  /*32f0*/  UIADD3 UR23, UR5, 0x1, URZ ;  /* 0x0000000105177890 */ /* 0x000fe2000fffe03f */
[----:B------:R-:W-:-:S03]  /*3300*/  UMOV UR8, 0x1 ;  /* 0x0000000100087882 */ /* 0x000fc60000000000 */
[----:B------:R-:W-:-:S04]  /*3310*/  UISETP.NE.AND UP0, UPT, UR23, 0x3, UPT ;  /* 0x000000031700788c */ /* 0x000fc8000bf05270 */
[----:B------:R-:W-:Y:S02]  /*3320*/  USEL UR24, URZ, 0x1, UP0 ;  /* 0x000000013f187887 */ /* 0x000fe40008000000 */
[----:B------:R-:W-:Y:S02]  /*3330*/  USEL UR23, UR23, URZ, UP0 ;  /* 0x0000003f17177287 */ /* 0x000fe40008000000 */
[----:B------:R-:W-:-:S12]  /*3340*/  ULOP3.LUT UR24, UR4, UR24, URZ, 0x3c, !UPT ;  /* 0x0000001804187292 */ /* 0x000fd8000f8e3c3f */
.L_x_20:
[----:B------:R-:W-:-:S06]  /*3350*/  UISETP.GE.AND UP0, UPT, UR19, 0x1, UPT ;  /* 0x000000011300788c */ /* 0x000fcc000bf06270 */
[----:B------:R-:W-:-:S13]  /*3360*/  PLOP3.LUT P1, PT, PT, PT, UP0, 0x80, 0x0 ;  /* 0x000000000000781c */ /* 0x000fda0003f2f008 */
[----:B------:R-:W-:Y:S05]  /*3370*/  @!P1 BRA `(.L_x_26) ;  /* 0x0000001000cc9947 */ /* 0x000fea0003800000 */
[----:B------:R-:W-:Y:S01]  /*3380*/  UMOV UR25, UR19 ;  /* 0x0000001300197c82 */ /* 0x000fe20008000000 */
[----:B------:R-:W-:Y:S01]  /*3390*/  UMOV UR33, UR5 ;  /* 0x0000000500217c82 */ /* 0x000fe20008000000 */
[----:B------:R-:W-:-:S05]  /*33a0*/  ULDC UR35, c[0x0][0x50c] ;  /* 0x0001430000237ab9 */ /* 0x000fca0000000800 */
.L_x_34:
[----:B------:R-:W-:-:S06]  /*33b0*/  UISETP.NE.AND UP0, UPT, UR30, 0x3, UPT ;  /* 0x000000031e00788c */ /* 0x000fcc000bf05270 */
[----:B------:R-:W-:-:S13]  /*33c0*/  PLOP3.LUT P2, PT, PT, PT, UP0, 0x80, 0x0 ;  /* 0x000000000000781c */ /* 0x000fda0003f4f008 */
[----:B-1---5:R-:W-:Y:S05]  /*33d0*/  @!P2 BRA `(.L_x_27) ;  /* 0x000000000004a947 */ /* 0x022fea0003800000 */
[----:B------:R-:W-:Y:S01]  /*33e0*/  BPT.TRAP 0x1 ;  /* 0x000000040000795c */ /* 0x000fe20000300000 */
.L_x_27:
[----:B------:R-:W-:Y:S01]  /*33f0*/  ULEA UR9, UR23, UR22, 0x3 ;  /* 0x0000001617097291 */ /* 0x000fe2000f8e183f */
[----:B------:R-:W-:-:S05]  /*3400*/  IMAD.U32 R229, RZ, RZ, UR24 ;  /* 0x00000018ffe57e24 */ /* 0x000fca000f8e00ff */
[----:B------:R-:W-:-:S04]  /*3410*/  SHF.L.U32 R229, R229, 0x1f, RZ ;  /* 0x0000001fe5e57819 */ /* 0x000fc800000006ff */
[----:B------:R1:W2:Y:S01]  /*3420*/  SYNCS.PHASECHK.TRANS64.TRYWAIT P1, [UR9], R229 ;  /* 0x000000e5ff0075a7 */ /* 0x0002a20008020149 */
[----:B------:R-:W-:Y:S05]  /*3430*/  @!P2 BRA `(.L_x_28) ;  /* 0x000000000004a947 */ /* 0x000fea0003800000 */
[----:B------:R-:W-:Y:S01]  /*3440*/  BPT.TRAP 0x1 ;  /* 0x000000040000795c */ /* 0x000fe20000300000 */
.L_x_28:
[----:B--2---:R-:W-:Y:S05]  /*3450*/  @P1 BRA `(.L_x_29) ;  /* 0x0000000000081947 */ /* 0x004fea0003800000 */
[----:B------:R-:W2:Y:S02]  /*3460*/  SYNCS.PHASECHK.TRANS64.TRYWAIT P1, [UR9], R229 ;  /* 0x000000e5ff0075a7 */ /* 0x000ea40008020149 */
[----:B--2---:R-:W-:Y:S05]  /*3470*/  @!P1 BRA `(.L_x_30) ;  /* 0x000000cc00789947 */ /* 0x004fea0003800000 */
.L_x_29:
[----:B------:R-:W-:Y:S01]  /*3480*/  UIADD3 UR9, UR22, 0x100, URZ ;  /* 0x0000010016097890 */ /* 0x000fe2000fffe03f */
[----:B------:R-:W-:Y:S01]  /*3490*/  WARPGROUP.ARRIVE ;  /* 0x00000000000079c5 */ /* 0x000fe20000000000 */
[----:B------:R-:W-:Y:S02]  /*34a0*/  UIADD3 UR10, UR22, 0x6100, URZ ;  /* 0x00006100160a7890 */ /* 0x000fe4000fffe03f */
[----:B------:R-:W-:Y:S02]  /*34b0*/  USHF.R.U32.HI UR9, URZ, 0x4, UR9 ;  /* 0x000000043f097899 */ /* 0x000fe40008011609 */
[----:B------:R-:W-:Y:S02]  /*34c0*/  USHF.R.U32.HI UR10, URZ, 0x4, UR10 ;  /* 0x000000043f0a7899 */ /* 0x000fe4000801160a */
[----:B------:R-:W-:Y:S02]  /*34d0*/  UISETP.NE.AND UP0, UPT, UR7, URZ, UPT ;  /* 0x0000003f0700728c */ /* 0x000fe4000bf05270 */
[----:B------:R-:W-:-:S02]  /*34e0*/  ULOP3.LUT UR9, UR9, 0x3fff, URZ, 0xc0, !UPT ;  /* 0x00003fff09097892 */ /* 0x000fc4000f8ec03f */
[----:B------:R-:W-:Y:S02]  /*34f0*/  ULOP3.LUT UR10, UR10, 0x3fff, URZ, 0xc0, !UPT ;  /* 0x00003fff0a0a7892 */ /* 0x000fe4000f8ec03f */
[----:B------:R-:W-:Y:S02]  /*3500*/  USEL UR8, UR8, URZ, !UP0 ;  /* 0x0000003f08087287 */ /* 0x000fe4000c000000 */
[----:B------:R-:W-:Y:S02]  /*3510*/  ULOP3.LUT UR7, UR9, 0x10000, URZ, 0xfc, !UPT ;  /* 0x0001000009077892 */ /* 0x000fe4000f8efc3f */
[----:B------:R-:W-:Y:S02]  /*3520*/  ULOP3.LUT UR10, UR10, 0x10000, URZ, 0xfc, !UPT ;  /* 0x000100000a0a7892 */ /* 0x000fe4000f8efc3f */
[----:B------:R-:W-:Y:S02]  /*3530*/  UISETP.NE.U32.AND UP0, UPT, UR8, URZ, UPT ;  /* 0x0000003f0800728c */ /* 0x000fe4000bf05070 */
[----:B------:R-:W-:-:S02]  /*3540*/  ULEA UR7, UR23, UR7, 0x9 ;  /* 0x0000000717077291 */ /* 0x000fc4000f8e483f */
[----:B------:R-:W-:Y:S01]  /*3550*/  ULEA UR34, UR23, UR10, 0xb ;  /* 0x0000000a17227291 */ /* 0x000fe2000f8e583f */
[----:B------:R-:W-:Y:S01]  /*3560*/  UMOV UR9, 0x40000040 ;  /* 0x4000004000097882 */ /* 0x000fe20000000000 */
[----:B------:R-:W-:Y:S01]  /*3570*/  UMOV UR11, 0x40000040 ;  /* 0x40000040000b7882 */ /* 0x000fe20000000000 */
[----:B------:R-:W-:Y:S02]  /*3580*/  UIADD3 UR6, UR6, 0x4, URZ ;  /* 0x0000000406067890 */ /* 0x000fe4000fffe03f */
[----:B------:R-:W-:Y:S02]  /*3590*/  UMOV UR8, UR7 ;  /* 0x0000000700087c82 */ /* 0x000fe40008000000 */
[----:B------:R-:W-:Y:S02]  /*35a0*/  UMOV UR10, UR34 ;  /* 0x00000022000a7c82 */ /* 0x000fe40008000000 */
[----:B------:R-:W-:Y:S01]  /*35b0*/  QGMMA.64x256x32.F32.E4M3.E4M3 R24, gdesc[UR8], R24, UP0 ;  /* 0x03e00000081879f3 */ /* 0x000fe2000bf00818 */
[----:B------:R-:W-:-:S02]  /*35c0*/  UIADD3 UR8, UR7, 0x2, URZ ;  /* 0x0000000207087890 */ /* 0x000fc4000fffe03f */
[----:B------:R-:W-:Y:S01]  /*35d0*/  UIADD3 UR10, UR34, 0x2, URZ ;  /* 0x00000002220a7890 */ /* 0x000fe2000fffe03f */
[----:B------:R-:W-:Y:S01]  /*35e0*/  UMOV UR9, 0x40000040 ;  /* 0x4000004000097882 */ /* 0x000fe20000000000 */
[----:B------:R-:W-:Y:S01]  /*35f0*/  UMOV UR11, 0x40000040 ;  /* 0x40000040000b7882 */ /* 0x000fe20000000000 */
[----:B------:R-:W-:-:S15]  /*3600*/  UISETP.NE.AND UP0, UPT, UR6, UR35, UPT ;  /* 0x000000230600728c */ /* 0x000fde000bf05270 */
[----:B------:R-:W-:-:S07]  /*3610*/  NOP ;  /* 0x0000000000007918 */ /* 0x000fce0000000000 */
[----:B------:R-:W-:Y:S01]  /*3620*/  QGMMA.64x256x32.F32.E4M3.E4M3 R24, gdesc[UR8], R24 ;  /* 0x03e00000081879f3 */ /* 0x000fe20008700818 */
[----:B------:R-:W-:Y:S02]  /*3630*/  UIADD3 UR8, UR7, 0x4, URZ ;  /* 0x0000000407087890 */ /* 0x000fe4000fffe03f */
[----:B------:R-:W-:Y:S01]  /*3640*/  UIADD3 UR10, UR34, 0x4, URZ ;  /* 0x00000004220a7890 */ /* 0x000fe2000fffe03f */
[----:B------:R-:W-:Y:S01]  /*3650*/  UMOV UR9, 0x40000040 ;  /* 0x4000004000097882 */ /* 0x000fe20000000000 */
[----:B------:R-:W-:-:S15]  /*3660*/  UMOV UR11, 0x40000040 ;  /* 0x40000040000b7882 */ /* 0x000fde0000000000 */
[----:B------:R-:W-:-:S08]  /*3670*/  NOP ;  /* 0x0000000000007918 */ /* 0x000fd00000000000 */
[----:B------:R-:W-:Y:S01]  /*3680*/  QGMMA.64x256x32.F32.E4M3.E4M3 R24, gdesc[UR8], R24 ;  /* 0x03e00000081879f3 */ /* 0x000fe20008700818 */
[----:B------:R-:W-:Y:S02]  /*3690*/  UIADD3 UR8, UR7, 0x6, URZ ;  /* 0x0000000607087890 */ /* 0x000fe4000fffe03f */
[----:B------:R-:W-:Y:S01]  /*36a0*/  UIADD3 UR10, UR34, 0x6, URZ ;  /* 0x00000006220a7890 */ /* 0x000fe2000fffe03f */
[----:B------:R-:W-:Y:S01]  /*36b0*/  UMOV UR9, 0x40000040 ;  /* 0x4000004000097882 */ /* 0x000fe20000000000 */
[----:B------:R-:W-:Y:S01]  /*36c0*/  UMOV UR11, 0x40000040 ;  /* 0x40000040000b7882 */ /* 0x000fe20000000000 */
[----:B------:R-:W-:-:S06]  /*36d0*/  USEL UR7, URZ, 0x1, UP0 ;  /* 0x000000013f077887 */ /* 0x000fcc0008000000 */
[----:B------:R-:W-:-:S15]  /*36e0*/  ISETP.NE.AND P1, PT, RZ, UR7, PT ;  /* 0x00000007ff007c0c */ /* 0x000fde000bf25270 */
[----:B------:R-:W-:-:S01]  /*36f0*/  NOP ;  /* 0x0000000000007918 */ /* 0x000fc20000000000 */
[----:B------:R-:W-:Y:S03]  /*3700*/  QGMMA.64x256x32.F32.E4M3.E4M3 R24, gdesc[UR8], R24, gsb0 ;  /* 0x03e00000081879f3 */ /* 0x000fe60008000818 */
[----:B------:R-:W-:Y:S02]  /*3710*/  WARPGROUP.DEPBAR.LE gsb0, 0x1 ;  /* 0x00008000000079c5 */ /* 0x000fe40000010100 */
[----:B------:R-:W-:Y:S05]  /*3720*/  @!P1 BRA `(.L_x_31) ;  /* 0x0000000c00709947 */ /* 0x000fea0003800000 */
[----:B------:R-:W-:Y:S02]  /*3730*/  WARPGROUP.DEPBAR.LE gsb0, 0x0 ;  /* 0x00008000000079c5 */ /* 0x000fe40000010000 */
[----:B-----5:R-:W-:-:S01]  /*3740*/  FADD R227, R25, R227 ;  /* 0x000000e319e37221 */ /* 0x020fc20000000000 */
[----:B------:R-:W-:Y:S01]  /*3750*/  FADD R226, R26, R226 ;  /* 0x000000e21ae27221 */ /* 0x000fe20000000000 */
[----:B------:R-:W-:-:S01]  /*3760*/  FADD R225, R27, R225 ;  /* 0x000000e11be17221 */ /* 0x000fc20000000000 */
[----:B------:R-:W-:Y:S01]  /*3770*/  FADD R224, R28, R224 ;  /* 0x000000e01ce07221 */ /* 0x000fe20000000000 */
[----:B------:R-:W-:-:S01]  /*3780*/  FADD R223, R29, R223 ;  /* 0x000000df1ddf7221 */ /* 0x000fc20000000000 */
[----:B------:R2:W-:Y:S01]  /*3790*/  STL [R1+0x9c], R227 ;  /* 0x00009ce301007387 */ /* 0x0005e20000100800 */
[----:B------:R-:W-:-:S01]  /*37a0*/  FADD R222, R30, R222 ;  /* 0x000000de1ede7221 */ /* 0x000fc20000000000 */
[----:B------:R-:W-:Y:S01]  /*37b0*/  FADD R221, R31, R221 ;  /* 0x000000dd1fdd7221 */ /* 0x000fe20000000000 */
[----:B------:R-:W-:-:S01]  /*37c0*/  FADD R220, R32, R220 ;  /* 0x000000dc20dc7221 */ /* 0x000fc20000000000 */
[----:B------:R-:W-:Y:S01]  /*37d0*/  FADD R219, R33, R219 ;  /* 0x000000db21db7221 */ /* 0x000fe20000000000 */
[----:B------:R-:W-:-:S01]  /*37e0*/  FADD R218, R34, R218 ;  /* 0x000000da22da7221 */ /* 0x000fc20000000000 */
[----:B------:R-:W-:Y:S01]  /*37f0*/  FADD R217, R35, R217 ;  /* 0x000000d923d97221 */ /* 0x000fe20000000000 */
[----:B------:R-:W-:-:S01]  /*3800*/  FADD R216, R36, R216 ;  /* 0x000000d824d87221 */ /* 0x000fc20000000000 */
[----:B------:R-:W-:Y:S01]  /*3810*/  FADD R215, R37, R215 ;  /* 0x000000d725d77221 */ /* 0x000fe20000000000 */
[----:B------:R-:W-:-:S01]  /*3820*/  FADD R214, R38, R214 ;  /* 0x000000d626d67221 */ /* 0x000fc20000000000 */
[----:B--2---:R-:W2:Y:S01]  /*3830*/  LDL.LU R227, [R1+0x28] ;  /* 0x0000280001e37983 */ /* 0x004ea20000300800 */
[----:B------:R-:W-:-:S01]  /*3840*/  FADD R213, R39, R213 ;  /* 0x000000d527d57221 */ /* 0x000fc20000000000 */
[----:B------:R-:W-:Y:S01]  /*3850*/  FADD R212, R40, R212 ;  /* 0x000000d428d47221 */ /* 0x000fe20000000000 */
[----:B------:R-:W-:-:S01]  /*3860*/  FADD R211, R41, R211 ;  /* 0x000000d329d37221 */ /* 0x000fc20000000000 */
[----:B------:R3:W-:Y:S01]  /*3870*/  STL [R1+0xa0], R226 ;  /* 0x0000a0e201007387 */ /* 0x0007e20000100800 */
[----:B------:R-:W-:-:S03]  /*3880*/  FADD R228, R24, R228 ;  /* 0x000000e418e47221 */ /* 0x000fc60000000000 */
[----:B---3--:R-:W3:Y:S04]  /*3890*/  LDL.LU R226, [R1+0x24] ;  /* 0x0000240001e27983 */ /* 0x008ee80000300800 */
[----:B------:R4:W-:Y:S04]  /*38a0*/  STL [R1+0xa4], R225 ;  /* 0x0000a4e101007387 */ /* 0x0009e80000100800 */
[----:B----4-:R-:W4:Y:S04]  /*38b0*/  LDL.LU R225, [R1+0x20] ;  /* 0x0000200001e17983 */ /* 0x010f280000300800 */
[----:B------:R0:W-:Y:S04]  /*38c0*/  STL [R1+0xa8], R224 ;  /* 0x0000a8e001007387 */ /* 0x0001e80000100800 */
[----:B0-----:R-:W4:Y:S04]  /*38d0*/  LDL.LU R224, [R1+0x1c] ;  /* 0x00001c0001e07983 */ /* 0x001f280000300800 */
        /* <DEDUP_REMOVED lines=13> */
[----:B0-----:R-:W4:Y:S04]  /*39b0*/  LDL.LU R217, [R1] ;  /* 0x0000000001d97983 */ /* 0x001f280000300800 */
[----:B------:R-:W-:Y:S04]  /*39c0*/  STL [R1+0xc8], R216 ;  /* 0x0000c8d801007387 */ /* 0x000fe80000100800 */
[----:B------:R-:W-:Y:S04]  /*39d0*/  STL [R1+0xcc], R215 ;  /* 0x0000ccd701007387 */ /* 0x000fe80000100800 */
[----:B------:R-:W-:Y:S04]  /*39e0*/  STL [R1+0xd0], R214 ;  /* 0x0000d0d601007387 */ /* 0x000fe80000100800 */
[----:B------:R-:W-:Y:S04]  /*39f0*/  STL [R1+0xd4], R213 ;  /* 0x0000d4d501007387 */ /* 0x000fe80000100800 */
[----:B------:R-:W-:Y:S04]  /*3a00*/  STL [R1+0xd8], R212 ;  /* 0x0000d8d401007387 */ /* 0x000fe80000100800 */
[----:B------:R0:W-:Y:S01]  /*3a10*/  STL [R1+0xdc], R211 ;  /* 0x0000dcd301007387 */ /* 0x0001e20000100800 */
[----:B--2---:R-:W-:-:S01]  /*3a20*/  FADD R227, R134, R227 ;  /* 0x000000e386e37221 */ /* 0x004fc20000000000 */
[----:B---3--:R-:W-:Y:S01]  /*3a30*/  FADD R226, R133, R226 ;  /* 0x000000e285e27221 */ /* 0x008fe20000000000 */
[----:B----4-:R-:W-:-:S01]  /*3a40*/  FADD R225, R132, R225 ;  /* 0x000000e184e17221 */ /* 0x010fc20000000000 */
[----:B------:R-:W-:Y:S01]  /*3a50*/  FADD R224, R131, R224 ;  /* 0x000000e083e07221 */ /* 0x000fe20000000000 */
[----:B------:R-:W-:-:S01]  /*3a60*/  FADD R223, R130, R223 ;  /* 0x000000df82df7221 */ /* 0x000fc20000000000 */
[----:B------:R-:W-:Y:S01]  /*3a70*/  FADD R222, R129, R222 ;  /* 0x000000de81de7221 */ /* 0x000fe20000000000 */
[----:B------:R-:W-:-:S01]  /*3a80*/  FADD R221, R128, R221 ;  /* 0x000000dd80dd7221 */ /* 0x000fc20000000000 */
[----:B------:R-:W-:Y:S01]  /*3a90*/  FADD R220, R127, R220 ;  /* 0x000000dc7fdc7221 */ /* 0x000fe20000000000 */
[----:B------:R-:W-:-:S01]  /*3aa0*/  FADD R219, R126, R219 ;  /* 0x000000db7edb7221 */ /* 0x000fc20000000000 */
[----:B------:R-:W-:Y:S01]  /*3ab0*/  FADD R218, R125, R218 ;  /* 0x000000da7dda7221 */ /* 0x000fe20000000000 */
[----:B------:R-:W-:-:S05]  /*3ac0*/  FADD R217, R124, R217 ;  /* 0x000000d97cd97221 */ /* 0x000fca0000000000 */
[----:B------:R2:W-:Y:S04]  /*3ad0*/  STL [R1], R217 ;  /* 0x000000d901007387 */ /* 0x0005e80000100800 */
[----:B------:R3:W-:Y:S04]  /*3ae0*/  STL [R1+0x4], R218 ;  /* 0x000004da01007387 */ /* 0x0007e80000100800 */
[----:B------:R4:W-:Y:S04]  /*3af0*/  STL [R1+0x8], R219 ;  /* 0x000008db01007387 */ /* 0x0009e80000100800 */
[----:B------:R1:W-:Y:S04]  /*3b00*/  STL [R1+0xc], R220 ;  /* 0x00000cdc01007387 */ /* 0x0003e80000100800 */
[----:B------:R1:W-:Y:S04]  /*3b10*/  STL [R1+0x10], R221 ;  /* 0x000010dd01007387 */ /* 0x0003e80000100800 */
[----:B------:R1:W-:Y:S04]  /*3b20*/  STL [R1+0x14], R222 ;  /* 0x000014de01007387 */ /* 0x0003e80000100800 */
[----:B------:R1:W-:Y:S04]  /*3b30*/  STL [R1+0x18], R223 ;  /* 0x000018df01007387 */ /* 0x0003e80000100800 */
[----:B------:R1:W-:Y:S04]  /*3b40*/  STL [R1+0x1c], R224 ;  /* 0x00001ce001007387 */ /* 0x0003e80000100800 */
[----:B0-----:R-:W4:Y:S04]  /*3b50*/  LDL.LU R211, [R1+0x2c] ;  /* 0x00002c0001d37983 */ /* 0x001f280000300800 */
[----:B------:R0:W-:Y:S04]  /*3b60*/  STL [R1+0x20], R225 ;  /* 0x000020e101007387 */ /* 0x0001e80000100800 */
[----:B------:R-:W4:Y:S04]  /*3b70*/  LDL.LU R212, [R1+0x30] ;  /* 0x0000300001d47983 */ /* 0x000f280000300800 */
[----:B------:R0:W-:Y:S04]  /*3b80*/  STL [R1+0x24], R226 ;  /* 0x000024e201007387 */ /* 0x0001e80000100800 */
[----:B------:R-:W4:Y:S04]  /*3b90*/  LDL.LU R213, [R1+0x34] ;  /* 0x0000340001d57983 */ /* 0x000f280000300800 */
[----:B------:R0:W-:Y:S04]  /*3ba0*/  STL [R1+0x28], R227 ;  /* 0x000028e301007387 */ /* 0x0001e80000100800 */
[----:B------:R-:W4:Y:S04]  /*3bb0*/  LDL.LU R214, [R1+0x38] ;  /* 0x0000380001d67983 */ /* 0x000f280000300800 */
[----:B------:R-:W4:Y:S04]  /*3bc0*/  LDL.LU R215, [R1+0x3c] ;  /* 0x00003c0001d77983 */ /* 0x000f280000300800 */
[----:B------:R-:W4:Y:S04]  /*3bd0*/  LDL.LU R216, [R1+0x40] ;  /* 0x0000400001d87983 */ /* 0x000f280000300800 */
[----:B--2---:R-:W2:Y:S04]  /*3be0*/  LDL.LU R217, [R1+0x44] ;  /* 0x0000440001d97983 */ /* 0x004ea80000300800 */
[----:B---3--:R-:W3:Y:S04]  /*3bf0*/  LDL.LU R218, [R1+0x48] ;  /* 0x0000480001da7983 */ /* 0x008ee80000300800 */
[----:B----4-:R-:W4:Y:S04]  /*3c00*/  LDL.LU R219, [R1+0x4c] ;  /* 0x00004c0001db7983 */ /* 0x010f280000300800 */
[----:B-1----:R-:W4:Y:S04]  /*3c10*/  LDL.LU R220, [R1+0x50] ;  /* 0x0000500001dc7983 */ /* 0x002f280000300800 */
[----:B------:R-:W4:Y:S04]  /*3c20*/  LDL.LU R221, [R1+0x54] ;  /* 0x0000540001dd7983 */ /* 0x000f280000300800 */
[----:B------:R-:W4:Y:S04]  /*3c30*/  LDL.LU R222, [R1+0x58] ;  /* 0x0000580001de7983 */ /* 0x000f280000300800 */
[----:B------:R-:W4:Y:S04]  /*3c40*/  LDL.LU R223, [R1+0x5c] ;  /* 0x00005c0001df7983 */ /* 0x000f280000300800 */
[----:B------:R-:W4:Y:S04]  /*3c50*/  LDL.LU R224, [R1+0x60] ;  /* 0x0000600001e07983 */ /* 0x000f280000300800 */
[----:B0-----:R-:W4:Y:S04]  /*3c60*/  LDL.LU R225, [R1+0x64] ;  /* 0x0000640001e17983 */ /* 0x001f280000300800 */
[----:B------:R-:W4:Y:S04]  /*3c70*/  LDL.LU R226, [R1+0x68] ;  /* 0x0000680001e27983 */ /* 0x000f280000300800 */
[----:B------:R-:W4:Y:S01]  /*3c80*/  LDL.LU R227, [R1+0x6c] ;  /* 0x00006c0001e37983 */ /* 0x000f220000300800 */
[----:B------:R-:W-:-:S05]  /*3c90*/  FADD R211, R135, R211 ;  /* 0x000000d387d37221 */ /* 0x000fca0000000000 */
[----:B------:R0:W-:Y:S01]  /*3ca0*/  STL [R1+0x2c], R211 ;  /* 0x00002cd301007387 */ /* 0x0001e20000100800 */
[----:B------:R-:W-:-:S03]  /*3cb0*/  FADD R212, R136, R212 ;  /* 0x000000d488d47221 */ /* 0x000fc60000000000 */
[----:B0-----:R0:W5:Y:S01]  /*3cc0*/  LDL.LU R211, [R1+0xdc] ;  /* 0x0000dc0001d37983 */ /* 0x0011620000300800 */
[----:B------:R-:W-:-:S03]  /*3cd0*/  FADD R213, R137, R213 ;  /* 0x000000d589d57221 */ /* 0x000fc60000000000 */
[----:B------:R1:W-:Y:S01]  /*3ce0*/  STL [R1+0x30], R212 ;  /* 0x000030d401007387 */ /* 0x0003e20000100800 */
[----:B------:R-:W-:-:S01]  /*3cf0*/  FADD R214, R138, R214 ;  /* 0x000000d68ad67221 */ /* 0x000fc20000000000 */
[----:B------:R-:W-:Y:S02]  /*3d00*/  FADD R215, R139, R215 ;  /* 0x000000d78bd77221 */ /* 0x000fe40000000000 */
[----:B-1----:R0:W5:Y:S01]  /*3d10*/  LDL.LU R212, [R1+0xd8] ;  /* 0x0000d80001d47983 */ /* 0x0021620000300800 */
[----:B------:R-:W-:-:S03]  /*3d20*/  FADD R216, R140, R216 ;  /* 0x000000d88cd87221 */ /* 0x000fc60000000000 */
[----:B------:R1:W-:Y:S01]  /*3d30*/  STL [R1+0x34], R213 ;  /* 0x000034d501007387 */ /* 0x0003e20000100800 */
[----:B--2---:R-:W-:-:S03]  /*3d40*/  FADD R217, R141, R217 ;  /* 0x000000d98dd97221 */ /* 0x004fc60000000000 */
[----:B-1----:R0:W5:Y:S01]  /*3d50*/  LDL.LU R213, [R1+0xd4] ;  /* 0x0000d40001d57983 */ /* 0x0021620000300800 */
[----:B---3--:R-:W-:-:S03]  /*3d60*/  FADD R218, R142, R218 ;  /* 0x000000da8eda7221 */ /* 0x008fc60000000000 */
[----:B------:R1:W-:Y:S01]  /*3d70*/  STL [R1+0x38], R214 ;  /* 0x000038d601007387 */ /* 0x0003e20000100800 */
[----:B----4-:R-:W-:-:S01]  /*3d80*/  FADD R219, R143, R219 ;  /* 0x000000db8fdb7221 */ /* 0x010fc20000000000 */
[----:B------:R-:W-:Y:S02]  /*3d90*/  FADD R220, R144, R220 ;  /* 0x000000dc90dc7221 */ /* 0x000fe40000000000 */
[----:B-1----:R0:W5:Y:S04]  /*3da0*/  LDL.LU R214, [R1+0xd0] ;  /* 0x0000d00001d67983 */ /* 0x0021680000300800 */
[----:B------:R1:W-:Y:S01]  /*3db0*/  STL [R1+0x3c], R215 ;  /* 0x00003cd701007387 */ /* 0x0003e20000100800 */
[----:B------:R-:W-:-:S01]  /*3dc0*/  FADD R221, R145, R221 ;  /* 0x000000dd91dd7221 */ /* 0x000fc20000000000 */
[----:B------:R-:W-:-:S02]  /*3dd0*/  FADD R222, R146, R222 ;  /* 0x000000de92de7221 */ /* 0x000fc40000000000 */
[----:B-1----:R0:W5:Y:S04]  /*3de0*/  LDL.LU R215, [R1+0xcc] ;  /* 0x0000cc0001d77983 */ /* 0x0021680000300800 */
[----:B------:R1:W-:Y:S01]  /*3df0*/  STL [R1+0x40], R216 ;  /* 0x000040d801007387 */ /* 0x0003e20000100800 */
[----:B------:R-:W-:-:S03]  /*3e00*/  FADD R223, R147, R223 ;  /* 0x000000df93df7221 */ /* 0x000fc60000000000 */
        /* <DEDUP_REMOVED lines=13> */
[----:B------:R1:W-:Y:S04]  /*3ee0*/  STL [R1+0x54], R221 ;  /* 0x000054dd01007387 */ /* 0x0003e80000100800 */
        /* <DEDUP_REMOVED lines=12> */
[----:B-1----:R0:W5:Y:S01]  /*3fb0*/  LDL.LU R227, [R1+0x9c] ;  /* 0x00009c0001e37983 */ /* 0x0021620000300800 */
        /* <DEDUP_REMOVED lines=82> */
[----:B0-----:R-:W-:-:S06]  /*44e0*/  UMOV UR6, URZ ;  /* 0x0000003f00067c82 */ /* 0x001fcc0008000000 */
.L_x_31:
[----:B------:R-:W-:Y:S05]  /*44f0*/  @!P2 BRA `(.L_x_32) ;  /* 0x000000000004a947 */ /* 0x000fea0003800000 */
[----:B------:R-:W-:Y:S01]  /*4500*/  BPT.TRAP 0x1 ;  /* 0x000000040000795c */ /* 0x000fe20000300000 */
.L_x_32:
[----:B-----5:R2:W-:Y:S04]  /*4510*/  STL [R1+0x9c], R0 ;  /* 0x00009c0001007387 */ /* 0x0205e80000100800 */
[----:B--2---:R-:W2:Y:S01]  /*4520*/  LDL R0, [R1+0x74] ;  /* 0x0000740001007983 */ /* 0x004ea20000100800 */
[----:B-1----:R-:W-:-:S05]  /*4530*/  IMAD.U32 R229, RZ, RZ, UR33 ;  /* 0x00000021ffe57e24 */ /* 0x002fca000f8e00ff */
[----:B------:R-:W-:-:S05]  /*4540*/  @P0 LEA R229, R229, UR22, 0x3 ;  /* 0x00000016e5e50c11 */ /* 0x000fca000f8e18ff */
[----:B------:R-:W-:Y:S01]  /*4550*/  @P0 VIADD R229, R229, 0x18 ;  /* 0x00000018e5e50836 */ /* 0x000fe20000000000 */
[----:B------:R-:W-:-:S06]  /*4560*/  UISETP.GT.U32.AND UP0, UPT, UR15, 0x1, UPT ;  /* 0x000000010f00788c */ /* 0x000fcc000bf04070 */
[----:B------:R-:W-:Y:S02]  /*4570*/  PLOP3.LUT P1, PT, PT, PT, UP0, 0x80, 0x0 ;  /* 0x000000000000781c */ /* 0x000fe40003f2f008 */
[----:B--2---:R-:W-:Y:S02]  /*4580*/  @P0 PRMT R229, R0, 0x654, R229 ;  /* 0x0000065400e50816 */ /* 0x004fe400000000e5 */
[----:B------:R1:W5:Y:S02]  /*4590*/  LDL.LU R0, [R1+0x9c] ;  /* 0x00009c0001007983 */ /* 0x0003640000300800 */
[----:B------:R1:W-:Y:S07]  /*45a0*/  @P0 SYNCS.ARRIVE.TRANS64.RED.A1T0 RZ, [R229+URZ], RZ ;  /* 0x000000ffe5ff09a7 */ /* 0x0003ee000810043f */
[----:B------:R-:W-:Y:S05]  /*45b0*/  @P1 BRA `(.L_x_33) ;  /* 0x0000000000041947 */ /* 0x000fea0003800000 */
[----:B------:R-:W-:Y:S01]  /*45c0*/  BPT.TRAP 0x1 ;  /* 0x000000040000795c */ /* 0x000fe20000300000 */
.L_x_33:
[----:B------:R-:W-:Y:S02]  /*45d0*/  UISETP.GT.AND UP2, UPT, UR25, 0x1, UPT ;  /* 0x000000011900788c */ /* 0x000fe4000bf44270 */
[----:B------:R-:W-:Y:S02]  /*45e0*/  UIADD3 UR23, UR23, 0x1, URZ ;  /* 0x0000000117177890 */ /* 0x000fe4000fffe03f */
[----:B------:R-:W-:Y:S02]  /*45f0*/  UIADD3 UR33, UR33, 0x1, URZ ;  /* 0x0000000121217890 */ /* 0x000fe4000fffe03f */
[----:B------:R-:W-:Y:S01]  /*4600*/  PLOP3.LUT P1, PT, PT, PT, UP2, 0x80, 0x0 ;  /* 0x000000000000781c */ /* 0x000fe20003f2f028 */
[----:B------:R-:W-:Y:S02]  /*4610*/  UISETP.NE.AND UP0, UPT, UR23, 0x3, UPT ;  /* 0x000000031700788c */ /* 0x000fe4000bf05270 */
[----:B------:R-:W-:Y:S02]  /*4620*/  UIADD3 UR9, UR25, -0x1, URZ ;  /* 0xffffffff19097890 */ /* 0x000fe4000fffe03f */
[----:B------:R-:W-:-:S02]  /*4630*/  USEL UR8, URZ, 0x1, UP0 ;  /* 0x000000013f087887 */ /* 0x000fc40008000000 */
[----:B------:R-:W-:Y:S02]  /*4640*/  UISETP.NE.AND UP1, UPT, UR33, 0x3, UPT ;  /* 0x000000032100788c */ /* 0x000fe4000bf25270 */
[----:B------:R-:W-:Y:S02]  /*4650*/  ULOP3.LUT UR24, UR24, UR8, URZ, 0x3c, !UPT ;  /* 0x0000000818187292 */ /* 0x000fe4000f8e3c3f */
[----:B------:R-:W-:Y:S02]  /*4660*/  USEL UR23, UR23, URZ, UP0 ;  /* 0x0000003f17177287 */ /* 0x000fe40008000000 */
[----:B------:R-:W-:Y:S01]  /*4670*/  USEL UR33, UR33, URZ, UP1 ;  /* 0x0000003f21217287 */ /* 0x000fe20008800000 */
[----:B------:R-:W-:Y:S01]  /*4680*/  UMOV UR8, 0x1 ;  /* 0x0000000100087882 */ /* 0x000fe20000000000 */
[----:B------:R-:W-:Y:S01]  /*4690*/  UMOV UR25, UR9 ;  /* 0x0000000900197c82 */ /* 0x000fe20008000000 */
[----:B------:R-:W-:Y:S09]  /*46a0*/  @P1 BRA `(.L_x_34) ;  /* 0xffffffec00401947 */ /* 0x000ff2000383ffff */
.L_x_26:
[----:B------:R-:W-:-:S04]  /*46b0*/  UISETP.NE.AND UP0, UPT, UR6, URZ, UPT ;  /* 0x0000003f0600728c */ /* 0x000fc8000bf05270 */
[----:B------:R-:W-:-:S06]  /*46c0*/  USEL UR6, URZ, 0x1, !UP0 ;  /* 0x000000013f067887 */ /* 0x000fcc000c000000 */
[----:B------:R-:W-:-:S13]  /*46d0*/  ISETP.NE.AND P1, PT, RZ, UR6, PT ;  /* 0x00000006ff007c0c */ /* 0x000fda000bf25270 */
[----:B------:R-:W-:Y:S05]  /*46e0*/  @!P1 BRA `(.L_x_35) ;  /* 0x0000000c00c49947 */ /* 0x000fea0003800000 */
[----:B------:R-:W-:Y:S02]  /*46f0*/  WARPGROUP.DEPBAR.LE gsb0, 0x0 ;  /* 0x00008000000079c5 */ /* 0x000fe40000010000 */
[----:B-----5:R-:W-:Y:S01]  /*4700*/  FADD R227, R25, R227 ;  /* 0x000000e319e37221 */ /* 0x020fe20000000000 */
[----:B------:R-:W-:-:S04]  /*4710*/  FADD R228, R24, R228 ;  /* 0x000000e418e47221 */ /* 0x000fc80000000000 */
[----:B------:R2:W-:Y:S04]  /*4720*/  STL [R1+0x9c], R227 ;  /* 0x00009ce301007387 */ /* 0x0005e80000100800 */
[----:B--2---:R-:W2:Y:S04]  /*4730*/  LDL.LU R227, [R1+0x6c] ;  /* 0x00006c0001e37983 */ /* 0x004ea80000300800 */
[----:B--2---:R2:W-:Y:S04]  /*4740*/  STL [R1+0xa0], R227 ;  /* 0x0000a0e301007387 */ /* 0x0045e80000100800 */
        /* <DEDUP_REMOVED lines=52> */
[----:B--2---:R-:W2:Y:S01]  /*4a90*/  LDL.LU R227, [R1] ;  /* 0x0000000001e37983 */ /* 0x004ea20000300800 */
[----:B------:R-:W-:Y:S01]  /*4aa0*/  FADD R226, R26, R226 ;  /* 0x000000e21ae27221 */ /* 0x000fe20000000000 */
        /* <DEDUP_REMOVED lines=97> */
[----:B--2---:R-:W-:-:S05]  /*50c0*/  FADD R227, R124, R227 ;  /* 0x000000e37ce37221 */ /* 0x004fca0000000000 */
[----:B------:R2:W-:Y:S04]  /*50d0*/  STL [R1], R227 ;  /* 0x000000e301007387 */ /* 0x0005e80000100800 */
[----:B--2---:R-:W2:Y:S02]  /*50e0*/  LDL.LU R227, [R1+0x108] ;  /* 0x0001080001e37983 */ /* 0x004ea40000300800 */
[----:B--2---:R-:W-:-:S05]  /*50f0*/  FADD R227, R125, R227 ;  /* 0x000000e37de37221 */ /* 0x004fca0000000000 */
[----:B------:R2:W-:Y:S04]  /*5100*/  STL [R1+0x4], R227 ;  /* 0x000004e301007387 */ /* 0x0005e80000100800 */
        /* <DEDUP_REMOVED lines=78> */
[----:B--2---:R2:W5:Y:S02]  /*55f0*/  LDL.LU R227, [R1+0x9c] ;  /* 0x00009c0001e37983 */ /* 0x0045640000300800 */
.L_x_35:
[----:B-1----:R-:W-:-:S04]  /*5600*/  IMAD.U32 R229, RZ, RZ, UR26 ;  /* 0x0000001affe57e24 */ /* 0x002fc8000f8e00ff */
[----:B------:R1:W-:Y:S01]  /*5610*/  SYNCS.ARRIVE.TRANS64.A1T0 RZ, [R229+UR28], RZ ;  /* 0x000000ffe5ff79a7 */ /* 0x0003e2000810001c */
[----:B------:R-:W-:Y:S02]  /*5620*/  WARPGROUP.DEPBAR.LE gsb0, 0x0 ;  /* 0x00008000000079c5 */ /* 0x000fe40000010000 */
[----:B------:R-:W3:Y:S02]  /*5630*/  LDC R24, c[0x0][0x28c] ;  /* 0x0000a300ff187b82 */ /* 0x000ee40000000800 */
[----:B---3--:R-:W-:-:S13]  /*5640*/  ISETP.GE.AND P1, PT, R24, 0x1, PT ;  /* 0x000000011800780c */ /* 0x008fda0003f26270 */
[----:B-1----:R-:W-:Y:S05]  /*5650*/  @!P1 BRA `(.L_x_36) ;  /* 0x0000000000589947 */ /* 0x002fea0003800000 */
[----:B------:R-:W-:-:S06]  /*5660*/  UISETP.NE.AND UP0, UPT, UR30, 0x3, UPT ;  /* 0x000000031e00788c */ /* 0x000fcc000bf05270 */
[----:B------:R-:W-:-:S13]  /*5670*/  PLOP3.LUT P1, PT, PT, PT, UP0, 0x80, 0x0 ;  /* 0x000000000000781c */ /* 0x000fda0003f2f008 */
[----:B------:R-:W-:Y:S05]  /*5680*/  @!P1 BRA `(.L_x_37) ;  /* 0x0000000000049947 */ /* 0x000fea0003800000 */
[----:B------:R-:W-:Y:S01]  /*5690*/  BPT.TRAP 0x1 ;  /* 0x000000040000795c */ /* 0x000fe20000300000 */
.L_x_37:
[----:B-----5:R1:W-:Y:S04]  /*56a0*/  STL [R1+0x9c], R0 ;  /* 0x00009c0001007387 */ /* 0x0203e80000100800 */
[----:B-1----:R-:W3:Y:S01]  /*56b0*/  LDL R0, [R1+0x74] ;  /* 0x0000740001007983 */ /* 0x002ee20000100800 */
[----:B------:R-:W-:-:S05]  /*56c0*/  VOTEU.ANY UP0, P0 ;  /* 0x00000000003f7886 */ /* 0x000fca0000000100 */
[----:B------:R-:W-:-:S06]  /*56d0*/  @UP0 UIADD3 UR6, UR19, UR5, URZ ;  /* 0x0000000513060290 */ /* 0x000fcc000fffe03f */
[----:B------:R-:W-:Y:S02]  /*56e0*/  IMAD.U32 R24, RZ, RZ, UR6 ;  /* 0x00000006ff187e24 */ /* 0x000fe4000f8e00ff */
[----:B------:R-:W-:Y:S02]  /*56f0*/  IMAD.U32 R27, RZ, RZ, UR6 ;  /* 0x00000006ff1b7e24 */ /* 0x000fe4000f8e00ff */
[----:B------:R-:W-:-:S05]  /*5700*/  @P0 IMAD.WIDE.U32 R24, R24, -0x55555555, RZ ;  /* 0xaaaaaaab18180825 */ /* 0x000fca00078e00ff */
[----:B------:R-:W-:-:S05]  /*5710*/  @P0 SHF.R.U32.HI R24, RZ, 0x1, R25 ;  /* 0x00000001ff180819 */ /* 0x000fca0000011619 */
[----:B------:R-:W-:-:S05]  /*5720*/  @P0 IMAD R24, R24, -0x3, R27 ;  /* 0xfffffffd18180824 */ /* 0x000fca00078e021b */
[----:B------:R-:W-:-:S05]  /*5730*/  @P0 LEA R24, R24, UR22, 0x3 ;  /* 0x0000001618180c11 */ /* 0x000fca000f8e18ff */
[----:B------:R-:W-:-:S05]  /*5740*/  @P0 VIADD R24, R24, 0x18 ;  /* 0x0000001818180836 */ /* 0x000fca0000000000 */
[----:B---3--:R-:W-:Y:S02]  /*5750*/  @P0 PRMT R24, R0, 0x654, R24 ;  /* 0x0000065400180816 */ /* 0x008fe40000000018 */
[----:B------:R1:W5:Y:S01]  /*5760*/  LDL.LU R0, [R1+0x9c] ;  /* 0x00009c0001007983 */ /* 0x0003620000300800 */
[----:B------:R-:W-:Y:S01]  /*5770*/  UISETP.GT.U32.AND UP0, UPT, UR15, 0x1, UPT ;  /* 0x000000010f00788c */ /* 0x000fe2000bf04070 */
[----:B------:R1:W-:Y:S05]  /*5780*/  @P0 SYNCS.ARRIVE.TRANS64.RED.A1T0 RZ, [R24+URZ], RZ ;  /* 0x000000ff18ff09a7 */ /* 0x0003ea000810043f */
[----:B------:R-:W-:-:S13]  /*5790*/  PLOP3.LUT P1, PT, PT, PT, UP0, 0x80, 0x0 ;  /* 0x000000000000781c */ /* 0x000fda0003f2f008 */
[----:B-1----:R-:W-:Y:S05]  /*57a0*/  @P1 BRA `(.L_x_36) ;  /* 0x0000000000041947 */ /* 0x002fea0003800000 */
[----:B------:R-:W-:Y:S01]  /*57b0*/  BPT.TRAP 0x1 ;  /* 0x000000040000795c */ /* 0x000fe20000300000 */
.L_x_36:
[----:B-----5:R1:W-:Y:S01]  /*57c0*/  STL [R1+0x9c], R0 ;  /* 0x00009c0001007387 */ /* 0x0203e20000100800 */
[----:B------:R-:W-:Y:S01]  /*57d0*/  IMAD.U32 R24, RZ, RZ, UR27 ;  /* 0x0000001bff187e24 */ /* 0x000fe2000f8e00ff */
[----:B------:R-:W-:Y:S01]  /*57e0*/  UIADD3 UR5, UR29, UR5, URZ ;  /* 0x000000051d057290 */ /* 0x000fe2000fffe03f */
[----:B------:R-:W3:Y:S01]  /*57f0*/  LDC R35, c[0x0][0x288] ;  /* 0x0000a200ff237b82 */ /* 0x000ee20000000800 */
[----:B-1----:R-:W4:Y:S02]  /*5800*/  LDL R0, [R1+0x88] ;  /* 0x0000880001007983 */ /* 0x002f240000100800 */
[----:B------:R-:W-:Y:S01]  /*5810*/  SHF.L.U32 R24, R24, 0x1f, RZ ;  /* 0x0000001f18187819 */ /* 0x000fe200000006ff */
[----:B------:R-:W-:Y:S02]  /*5820*/  UISETP.GT.U32.AND UP0, UPT, UR5, 0x2, UPT ;  /* 0x000000020500788c */ /* 0x000fe4000bf04070 */
[----:B------:R-:W-:Y:S01]  /*5830*/  UISETP.GE.U32.AND UP1, UPT, UR29, 0x3, UPT ;  /* 0x000000031d00788c */ /* 0x000fe2000bf26070 */
[----:B------:R-:W1:Y:S01]  /*5840*/  SYNCS.PHASECHK.TRANS64.TRYWAIT P1, [UR18+0x8], R24 ;  /* 0x00000818ff0075a7 */ /* 0x000e620008020152 */
[----:B------:R-:W-:-:S02]  /*5850*/  UISETP.LT.U32.AND UP0, UPT, UR29, 0x3, UP0 ;  /* 0x000000031d00788c */ /* 0x000fc40008701070 */
[----:B------:R-:W-:Y:S02]  /*5860*/  UIMAD.WIDE.U32 UR6, UR5, -0x55555555, URZ ;  /* 0xaaaaaaab050678a5 */ /* 0x000fe4000f8e003f */
[----:B------:R-:W-:Y:S02]  /*5870*/  USEL UR8, URZ, 0x1, !UP0 ;  /* 0x000000013f087887 */ /* 0x000fe4000c000000 */
[----:B------:R-:W-:Y:S01]  /*5880*/  USHF.R.U32.HI UR6, URZ, 0x1, UR7 ;  /* 0x000000013f067899 */ /* 0x000fe20008011607 */
[----:B----4-:R-:W-:Y:S02]  /*5890*/  IMAD.SHL.U32 R32, R0, 0x2, RZ ;  /* 0x0000000200207824 */ /* 0x010fe400078e00ff */
[----:B------:R4:W5:Y:S01]  /*58a0*/  LDL.LU R0, [R1+0x9c] ;  /* 0x00009c0001007983 */ /* 0x0009620000300800 */
[----:B------:R-:W-:Y:S02]  /*58b0*/  ULOP3.LUT UR4, UR4, UR8, URZ, 0x3c, !UPT ;  /* 0x0000000804047292 */ /* 0x000fe4000f8e3c3f */
[----:B------:R-:W-:Y:S01]  /*58c0*/  UIMAD UR5, UR6, -0x3, UR5 ;  /* 0xfffffffd060578a4 */ /* 0x000fe2000f8e0205 */
[----:B------:R-:W-:Y:S01]  /*58d0*/  SHF.R.S32.HI R33, RZ, 0x1f, R32 ;  /* 0x0000001fff217819 */ /* 0x000fe20000011420 */
[----:B------:R-:W-:Y:S01]  /*58e0*/  @UP1 ULOP3.LUT UR4, UR4, 0x1, UR6, 0x78, !UPT ;  /* 0x0000000104041892 */ /* 0x000fe2000f8e7806 */
[----:B-1-3--:R-:W-:Y:S11]  /*58f0*/  @!P1 BRA `(.L_x_38) ;  /* 0x000000a800789947 */ /* 0x00aff60003800000 */
.L_x_323:
[----:B------:R3:W-:Y:S01]  /*5900*/  STL [R1+0xa4], R3 ;  /* 0x0000a40301007387 */ /* 0x0007e20000100800 */
[----:B------:R-:W-:Y:S01]  /*5910*/  ULDC.64 UR6, c[0x0][0x5d0] ;  /* 0x0001740000067ab9 */ /* 0x000fe20000000a00 */
[----:B------:R-:W-:Y:S02]  /*5920*/  ULDC UR8, c[0x0][0x284] ;  /* 0x0000a10000087ab9 */ /* 0x000fe40000000800 */
[----:B---3--:R-:W3:Y:S04]  /*5930*/  LDL.LU R3, [R1+0x84] ;  /* 0x0000840001037983 */ /* 0x008ee80000300800 */
[----:B------:R0:W-:Y:S04]  /*5940*/  STL [R1+0xa0], R2 ;  /* 0x0000a00201007387 */ /* 0x0001e80000100800 */
[----:B0-----:R-:W2:Y:S04]  /*5950*/  LDL R2, [R1+0x80] ;  /* 0x0000800001027983 */ /* 0x001ea80000100800 */
[----:B-----5:R0:W-:Y:S04]  /*5960*/  STL [R1+0x9c], R0 ;  /* 0x00009c0001007387 */ /* 0x0201e80000100800 */
[----:B0-----:R-:W4:Y:S01]  /*5970*/  LDL R0, [R1+0x70] ;  /* 0x0000700001007983 */ /* 0x001f220000100800 */
[----:B---3--:R-:W-:-:S03]  /*5980*/  IMAD.SHL.U32 R37, R3, 0x100, RZ ;  /* 0x0000010003257824 */ /* 0x008fc600078e00ff */
[----:B------:R0:W5:Y:S01]  /*5990*/  LDL.LU R3, [R1+0xa4] ;  /* 0x0000a40001037983 */ /* 0x0001620000300800 */
[----:B--2---:R-:W-:-:S03]  /*59a0*/  IMAD.SHL.U32 R34, R2, 0x40, RZ ;  /* 0x0000004002227824 */ /* 0x004fc600078e00ff */
[----:B------:R0:W5:Y:S01]  /*59b0*/  LDL.LU R2, [R1+0xa0] ;  /* 0x0000a00001027983 */ /* 0x0001620000300800 */
[----:B----4-:R-:W-:Y:S01]  /*59c0*/  SHF.R.S32.HI R38, RZ, 0x1f, R0 ;  /* 0x0000001fff267819 */ /* 0x010fe20000011400 */
[----:B-1----:R-:W-:-:S04]  /*59d0*/  IMAD.WIDE.U32 R24, R0, UR6, R32 ;  /* 0x0000000600187c25 */ /* 0x002fc8000f8e0020 */
[----:B------:R-:W-:-:S04]  /*59e0*/  IMAD R26, R38, UR6, RZ ;  /* 0x00000006261a7c24 */ /* 0x000fc8000f8e02ff */
[----:B------:R-:W-:Y:S02]  /*59f0*/  IMAD R27, R0, UR7, R26 ;  /* 0x00000007001b7c24 */ /* 0x000fe4000f8e021a */
[----:B------:R0:W5:Y:S01]  /*5a00*/  LDL.LU R0, [R1+0x9c] ;  /* 0x00009c0001007983 */ /* 0x0001620000300800 */
[----:B------:R-:W-:-:S04]  /*5a10*/  ISETP.GE.AND P1, PT, R34, UR8, PT ;  /* 0x0000000822007c0c */ /* 0x000fc8000bf26270 */
[C---:B------:R-:W-:Y:S02]  /*5a20*/  ISETP.GE.OR P1, PT, R37.reuse, R35, P1 ;  /* 0x000000232500720c */ /* 0x040fe40000f26670 */
[----:B------:R-:W-:Y:S02]  /*5a30*/  SHF.R.S32.HI R36, RZ, 0x1f, R37 ;  /* 0x0000001fff247819 */ /* 0x000fe40000011425 */
[----:B------:R-:W-:-:S04]  /*5a40*/  IADD3 R24, P2, R37, R24, RZ ;  /* 0x0000001825187210 */ /* 0x000fc80007f5e0ff */
[----:B------:R-:W-:-:S05]  /*5a50*/  IADD3.X R25, R36, R25, R27, P2, !PT ;  /* 0x0000001924197210 */ /* 0x000fca00017fe41b */
[----:B0-----:R-:W-:Y:S05]  /*5a60*/  @P1 BRA `(.L_x_39) ;  /* 0x0000008c00d41947 */ /* 0x001fea0003800000 */
[----:B------:R0:W-:Y:S01]  /*5a70*/  STL.64 [R1+0xa8], R4 ;  /* 0x0000a80401007387 */ /* 0x0001e20000100a00 */
[----:B------:R-:W1:Y:S01]  /*5a80*/  LDC.64 R28, c[0x0][0x5c8] ;  /* 0x00017200ff1c7b82 */ /* 0x000e620000000a00 */
[----:B------:R-:W-:Y:S02]  /*5a90*/  ULDC.64 UR6, c[0x0][0x5c0] ;  /* 0x0001700000067ab9 */ /* 0x000fe40000000a00 */
[----:B0-----:R-:W2:Y:S04]  /*5aa0*/  LDL.64 R4, [R1+0x90] ;  /* 0x0000900001047983 */ /* 0x001ea80000100a00 */
[----:B-----5:R0:W-:Y:S04]  /*5ab0*/  STL [R1+0xa4], R3 ;  /* 0x0000a40301007387 */ /* 0x0201e80000100800 */
[----:B0-----:R-:W2:Y:S04]  /*5ac0*/  LDL.LU R3, [R1+0x80] ;  /* 0x0000800001037983 */ /* 0x001ea80000300800 */
[----:B------:R0:W-:Y:S04]  /*5ad0*/  STL [R1+0xa0], R2 ;  /* 0x0000a00201007387 */ /* 0x0001e80000100800 */
[----:B0-----:R-:W3:Y:S04]  /*5ae0*/  LDL R2, [R1+0x88] ;  /* 0x0000880001027983 */ /* 0x001ee80000100800 */
[----:B------:R0:W-:Y:S04]  /*5af0*/  STL [R1+0x9c], R0 ;  /* 0x00009c0001007387 */ /* 0x0001e80000100800 */
[----:B0-----:R-:W4:Y:S01]  /*5b00*/  LDL R0, [R1+0x8c] ;  /* 0x00008c0001007983 */ /* 0x001f220000100800 */
[----:B--2---:R-:W-:-:S03]  /*5b10*/  IMAD.WIDE R30, R3, 0x40, R4 ;  /* 0x00000040031e7825 */ /* 0x004fc600078e0204 */
[----:B------:R0:W5:Y:S01]  /*5b20*/  LDL.LU.64 R4, [R1+0xa8] ;  /* 0x0000a80001047983 */ /* 0x0001620000300a00 */
[-C--:B-1----:R-:W-:Y:S02]  /*5b30*/  IMAD R26, R31, R28.reuse, RZ ;  /* 0x0000001c1f1a7224 */ /* 0x082fe400078e02ff */
[C---:B------:R-:W-:Y:S01]  /*5b40*/  IMAD.WIDE.U32 R24, R30.reuse, R28, R24 ;  /* 0x0000001c1e187225 */ /* 0x040fe200078e0018 */
[----:B------:R0:W5:Y:S03]  /*5b50*/  LDL.LU R3, [R1+0xa4] ;  /* 0x0000a40001037983 */ /* 0x0001660000300800 */
[----:B------:R-:W-:Y:S01]  /*5b60*/  IMAD R27, R30, R29, R26 ;  /* 0x0000001d1e1b7224 */ /* 0x000fe200078e021a */
[----:B------:R-:W-:Y:S02]  /*5b70*/  LEA R26, P1, R28, R24, 0x3 ;  /* 0x000000181c1a7211 */ /* 0x000fe400078218ff */
[----:B------:R-:W-:Y:S01]  /*5b80*/  IADD3 R24, P2, R24, UR6, RZ ;  /* 0x0000000618187c10 */ /* 0x000fe2000ff5e0ff */
[----:B------:R-:W-:Y:S01]  /*5b90*/  IMAD.IADD R27, R25, 0x1, R27 ;  /* 0x00000001191b7824 */ /* 0x000fe200078e021b */
[----:B------:R-:W-:-:S04]  /*5ba0*/  IADD3 R26, P4, R26, UR6, RZ ;  /* 0x000000061a1a7c10 */ /* 0x000fc8000ff9e0ff */
[----:B------:R-:W-:Y:S01]  /*5bb0*/  LEA.HI.X R29, R28, R27, R29, 0x3, P1 ;  /* 0x0000001b1c1d7211 */ /* 0x000fe200008f1c1d */
[----:B---3--:R-:W-:Y:S01]  /*5bc0*/  IMAD R28, R2, -0x2, R35 ;  /* 0xfffffffe021c7824 */ /* 0x008fe200078e0223 */
[----:B------:R-:W-:Y:S01]  /*5bd0*/  FSETP.NEU.AND P1, PT, RZ, UR31, PT ;  /* 0x0000001fff007c0b */ /* 0x000fe2000bf2d000 */
[----:B------:R0:W5:Y:S01]  /*5be0*/  LDL.LU R2, [R1+0xa0] ;  /* 0x0000a00001027983 */ /* 0x0001620000300800 */
[----:B------:R-:W-:Y:S01]  /*5bf0*/  IADD3.X R25, R27, UR7, RZ, P2, !PT ;  /* 0x000000071b197c10 */ /* 0x000fe200097fe4ff */
[----:B------:R-:W-:Y:S01]  /*5c00*/  BSSY B0, `(.L_x_39) ;  /* 0x00008db000007945 */ /* 0x000fe20003800000 */
[----:B------:R-:W-:Y:S01]  /*5c10*/  IADD3.X R27, R29, UR7, RZ, P4, !PT ;  /* 0x000000071d1b7c10 */ /* 0x000fe2000a7fe4ff */
[----:B----4-:R-:W-:Y:S02]  /*5c20*/  IMAD.IADD R39, R0, 0x1, -R34 ;  /* 0x0000000100277824 */ /* 0x010fe400078e0a22 */
[----:B------:R0:W5:Y:S01]  /*5c30*/  LDL.LU R0, [R1+0x9c] ;  /* 0x00009c0001007983 */ /* 0x0001620000300800 */
[----:B------:R-:W-:-:S05]  /*5c40*/  IMAD.IADD R34, R28, 0x1, -R37 ;  /* 0x000000011c227824 */ /* 0x000fca00078e0a25 */
[----:B------:R-:W-:Y:S05]  /*5c50*/  @!P1 BRA `(.L_x_40) ;  /* 0x0000006800dc9947 */ /* 0x000fea0003800000 */
[----:B-----5:R1:W-:Y:S01]  /*5c60*/  STL [R1+0x9c], R0 ;  /* 0x00009c0001007387 */ /* 0x0203e20000100800 */
[----:B------:R-:W-:Y:S01]  /*5c70*/  ULDC.64 UR6, c[0x0][0x5b8] ;  /* 0x00016e0000067ab9 */ /* 0x000fe20000000a00 */
[----:B------:R-:W-:Y:S02]  /*5c80*/  ULDC.64 UR8, c[0x0][0x5a8] ;  /* 0x00016a0000087ab9 */ /* 0x000fe40000000a00 */
[----:B-1----:R-:W2:Y:S01]  /*5c90*/  LDL.LU R0, [R1+0x70] ;  /* 0x0000700001007983 */ /* 0x002ea20000300800 */
[----:B------:R-:W-:Y:S01]  /*5ca0*/  IMAD R28, R38, UR6, RZ ;  /* 0x00000006261c7c24 */ /* 0x000fe2000f8e02ff */
[----:B------:R-:W-:Y:S01]  /*5cb0*/  BSSY B1, `(.L_x_41) ;  /* 0x0000011000017945 */ /* 0x000fe20003800000 */
[----:B--2---:R-:W-:-:S04]  /*5cc0*/  IMAD.WIDE.U32 R32, R0, UR6, R32 ;  /* 0x0000000600207c25 */ /* 0x004fc8000f8e0020 */
[----:B------:R-:W-:Y:S01]  /*5cd0*/  IMAD R29, R0, UR7, R28 ;  /* 0x00000007001d7c24 */ /* 0x000fe2000f8e021c */
[----:B------:R-:W-:Y:S01]  /*5ce0*/  IADD3 R32, P1, R37, R32, RZ ;  /* 0x0000002025207210 */ /* 0x000fe20007f3e0ff */
[----:B------:R1:W5:Y:S01]  /*5cf0*/  LDL.LU R0, [R1+0x9c] ;  /* 0x00009c0001007983 */ /* 0x0003620000300800 */
[----:B------:R-:W-:Y:S02]  /*5d00*/  ULDC.64 UR6, c[0x0][0x5b0] ;  /* 0x00016c0000067ab9 */ /* 0x000fe40000000a00 */
[----:B------:R-:W-:Y:S01]  /*5d10*/  IADD3.X R33, R36, R33, R29, P1, !PT ;  /* 0x0000002124217210 */ /* 0x000fe20000ffe41d */
[----:B------:R-:W-:Y:S01]  /*5d20*/  IMAD R35, R31, UR6, RZ ;  /* 0x000000061f237c24 */ /* 0x000fe2000f8e02ff */
[----:B------:R-:W-:Y:S01]  /*5d30*/  ISETP.GE.AND P1, PT, R39, 0x1, PT ;  /* 0x000000012700780c */ /* 0x000fe20003f26270 */
[----:B------:R-:W-:-:S03]  /*5d40*/  IMAD.WIDE.U32 R28, R30, UR6, R32 ;  /* 0x000000061e1c7c25 */ /* 0x000fc6000f8e0020 */
[----:B------:R-:W-:Y:S01]  /*5d50*/  ISETP.LT.OR P5, PT, R34, 0x1, !P1 ;  /* 0x000000012200780c */ /* 0x000fe20004fa1670 */
[----:B------:R-:W-:Y:S01]  /*5d60*/  IMAD R35, R30, UR7, R35 ;  /* 0x000000071e237c24 */ /* 0x000fe2000f8e0223 */
[----:B------:R-:W-:-:S04]  /*5d70*/  IADD3 R28, P2, R28, UR8, RZ ;  /* 0x000000081c1c7c10 */ /* 0x000fc8000ff5e0ff */
[--C-:B------:R-:W-:Y:S02]  /*5d80*/  IADD3.X R29, R29, UR9, R35.reuse, P2, !PT ;  /* 0x000000091d1d7c10 */ /* 0x100fe400097fe423 */
[----:B------:R-:W-:-:S05]  /*5d90*/  PRMT R35, RZ, 0x7610, R35 ;  /* 0x00007610ff237816 */ /* 0x000fca0000000023 */
[----:B-1----:R-:W-:Y:S05]  /*5da0*/  @P5 BRA `(.L_x_42) ;  /* 0x0000000000045947 */ /* 0x002fea0003800000 */
[----:B------:R1:W5:Y:S02]  /*5db0*/  LDG.E.U8 R35, desc[UR20][R28.64] ;  /* 0x000000141c237981 */ /* 0x000364000c1e1100 */
.L_x_42:
[----:B------:R-:W-:Y:S05]  /*5dc0*/  BSYNC B1 ;  /* 0x0000000000017941 */ /* 0x000fea0003800000 */
.L_x_41:
[----:B-----5:R-:W-:Y:S01]  /*5dd0*/  LOP3.LUT R35, R35, 0xff, RZ, 0xc0, !PT ;  /* 0x000000ff23237812 */ /* 0x020fe200078ec0ff */
[----:B------:R-:W-:Y:S01]  /*5de0*/  BSSY B1, `(.L_x_43) ;  /* 0x000000b000017945 */ /* 0x000fe20003800000 */
[----:B------:R-:W-:Y:S02]  /*5df0*/  ISETP.LT.OR P4, PT, R34, 0x2, !P1 ;  /* 0x000000022200780c */ /* 0x000fe40004f81670 */
[----:B------:R-:W-:-:S05]  /*5e00*/  F2FP.F16.E4M3.UNPACK_B R35, R35 ;  /* 0x00000023ff23723e */ /* 0x000fca00020006ff */
[----:B------:R-:W-:-:S05]  /*5e10*/  HADD2.F32 R35, -RZ, R35.H0_H0 ;  /* 0x20000023ff237230 */ /* 0x000fca0000004100 */
[----:B------:R-:W-:-:S04]  /*5e20*/  FMUL R35, R35, UR31 ;  /* 0x0000001f23237c20 */ /* 0x000fc80008400000 */
[----:B------:R-:W-:-:S05]  /*5e30*/  FFMA R35, R228, UR32, R35 ;  /* 0x00000020e4237c23 */ /* 0x000fca0008000023 */
[----:B------:R-:W-:Y:S02]  /*5e40*/  F2FP.SATFINITE.E4M3.F32.PACK_AB_MERGE_C R37, RZ, R35, RZ ;  /* 0x00000023ff25723e */ /* 0x000fe400048070ff */
[----:B------:R-:W-:-:S03]  /*5e50*/  PRMT R35, RZ, 0x7610, R35 ;  /* 0x00007610ff237816 */ /* 0x000fc60000000023 */
[----:B------:R2:W-:Y:S01]  /*5e60*/  @!P5 STG.E.U8 desc[UR20][R24.64], R37 ;  /* 0x000000251800d986 */ /* 0x0005e2000c101114 */
[----:B------:R-:W-:Y:S05]  /*5e70*/  @P4 BRA `(.L_x_44) ;  /* 0x0000000000044947 */ /* 0x000fea0003800000 */
[----:B------:R3:W5:Y:S02]  /*5e80*/  LDG.E.U8 R35, desc[UR20][R28.64+0x1] ;  /* 0x000001141c237981 */ /* 0x000764000c1e1100 */
.L_x_44:
[----:B------:R-:W-:Y:S05]  /*5e90*/  BSYNC B1 ;  /* 0x0000000000017941 */ /* 0x000fea0003800000 */
.L_x_43:
[----:B-----5:R-:W-:Y:S01]  /*5ea0*/  LOP3.LUT R35, R35, 0xff, RZ, 0xc0, !PT ;  /* 0x000000ff23237812 */ /* 0x020fe200078ec0ff */
[----:B------:R-:W-:Y:S01]  /*5eb0*/  BSSY B1, `(.L_x_45) ;  /* 0x0000013000017945 */ /* 0x000fe20003800000 */
[----:B--2---:R-:W-:Y:S02]  /*5ec0*/  IADD3 R37, P2, R30, 0x8, RZ ;  /* 0x000000081e257810 */ /* 0x004fe40007f5e0ff */
[----:B------:R-:W-:-:S03]  /*5ed0*/  F2FP.F16.E4M3.UNPACK_B R35, R35 ;  /* 0x00000023ff23723e */ /* 0x000fc600020006ff */
[----:B------:R-:W-:Y:S01]  /*5ee0*/  IMAD.X R31, RZ, RZ, R31, P2 ;  /* 0x000000ffff1f7224 */ /* 0x000fe200010e061f */
[----:B------:R-:W-:Y:S01]  /*5ef0*/  ISETP.GE.AND P2, PT, R39, 0x9, PT ;  /* 0x000000092700780c */ /* 0x000fe20003f46270 */
[----:B------:R-:W-:Y:S02]  /*5f00*/  HADD2.F32 R35, -RZ, R35.H0_H0 ;  /* 0x20000023ff237230 */ /* 0x000fe40000004100 */
[----:B------:R-:W-:Y:S01]  /*5f10*/  IMAD R36, R31, UR6, RZ ;  /* 0x000000061f247c24 */ /* 0x000fe2000f8e02ff */
[----:B------:R-:W-:Y:S01]  /*5f20*/  ISETP.LT.OR P5, PT, R34, 0x1, !P2 ;  /* 0x000000012200780c */ /* 0x000fe200057a1670 */
[----:B------:R-:W-:-:S04]  /*5f30*/  IMAD.WIDE.U32 R32, R37, UR6, R32 ;  /* 0x0000000625207c25 */ /* 0x000fc8000f8e0020 */
[----:B------:R-:W-:Y:S01]  /*5f40*/  FMUL R30, R35, UR31 ;  /* 0x0000001f231e7c20 */ /* 0x000fe20008400000 */
[----:B------:R-:W-:-:S03]  /*5f50*/  IMAD R37, R37, UR7, R36 ;  /* 0x0000000725257c24 */ /* 0x000fc6000f8e0224 */
[----:B------:R-:W-:Y:S01]  /*5f60*/  FFMA R227, R227, UR32, R30 ;  /* 0x00000020e3e37c23 */ /* 0x000fe2000800001e */
[----:B------:R-:W-:Y:S02]  /*5f70*/  IADD3 R30, P6, R32, UR8, RZ ;  /* 0x00000008201e7c10 */ /* 0x000fe4000ffde0ff */
[----:B------:R-:W-:Y:S02]  /*5f80*/  PRMT R32, RZ, 0x7610, R32 ;  /* 0x00007610ff207816 */ /* 0x000fe40000000020 */
[----:B------:R-:W-:Y:S02]  /*5f90*/  F2FP.SATFINITE.E4M3.F32.PACK_AB_MERGE_C R227, RZ, R227, RZ ;  /* 0x000000e3ffe3723e */ /* 0x000fe400048070ff */
[----:B------:R-:W-:-:S03]  /*5fa0*/  IADD3.X R31, R33, UR9, R37, P6, !PT ;  /* 0x00000009211f7c10 */ /* 0x000fc6000b7fe425 */
[----:B------:R2:W-:Y:S01]  /*5fb0*/  @!P4 STG.E.U8 desc[UR20][R24.64+0x1], R227 ;  /* 0x000001e31800c986 */ /* 0x0005e2000c101114 */
[----:B------:R-:W-:Y:S05]  /*5fc0*/  @P5 BRA `(.L_x_46) ;  /* 0x0000000000045947 */ /* 0x000fea0003800000 */
[----:B------:R4:W5:Y:S02]  /*5fd0*/  LDG.E.U8 R32, desc[UR20][R30.64] ;  /* 0x000000141e207981 */ /* 0x000964000c1e1100 */
.L_x_46:
[----:B------:R-:W-:Y:S05]  /*5fe0*/  BSYNC B1 ;  /* 0x0000000000017941 */ /* 0x000fea0003800000 */
.L_x_45:
[----:B-----5:R-:W-:Y:S01]  /*5ff0*/  LOP3.LUT R32, R32, 0xff, RZ, 0xc0, !PT ;  /* 0x000000ff20207812 */ /* 0x020fe200078ec0ff */
[----:B------:R-:W-:Y:S01]  /*6000*/  BSSY B1, `(.L_x_47) ;  /* 0x000000b000017945 */ /* 0x000fe20003800000 */
[----:B------:R-:W-:Y:S02]  /*6010*/  ISETP.LT.OR P4, PT, R34, 0x2, !P2 ;  /* 0x000000022200780c */ /* 0x000fe40005781670 */
[----:B------:R-:W-:-:S05]  /*6020*/  F2FP.F16.E4M3.UNPACK_B R32, R32 ;  /* 0x00000020ff20723e */ /* 0x000fca00020006ff */
[----:B------:R-:W-:-:S05]  /*6030*/  HADD2.F32 R32, -RZ, R32.H0_H0 ;  /* 0x20000020ff207230 */ /* 0x000fca0000004100 */
[----:B------:R-:W-:Y:S01]  /*6040*/  FMUL R33, R32, UR31 ;  /* 0x0000001f20217c20 */ /* 0x000fe20008400000 */
[----:B------:R-:W-:-:S03]  /*6050*/  PRMT R32, RZ, 0x7610, R32 ;  /* 0x00007610ff207816 */ /* 0x000fc60000000020 */
[----:B------:R-:W-:-:S05]  /*6060*/  FFMA R33, R226, UR32, R33 ;  /* 0x00000020e2217c23 */ /* 0x000fca0008000021 */
[----:B------:R-:W-:-:S05]  /*6070*/  F2FP.SATFINITE.E4M3.F32.PACK_AB_MERGE_C R33, RZ, R33, RZ ;  /* 0x00000021ff21723e */ /* 0x000fca00048070ff */
[----:B------:R0:W-:Y:S01]  /*6080*/  @!P5 STG.E.U8 desc[UR20][R26.64], R33 ;  /* 0x000000211a00d986 */ /* 0x0001e2000c101114 */
[----:B------:R-:W-:Y:S05]  /*6090*/  @P4 BRA `(.L_x_48) ;  /* 0x0000000000044947 */ /* 0x000fea0003800000 */
[----:B------:R0:W5:Y:S02]  /*60a0*/  LDG.E.U8 R32, desc[UR20][R30.64+0x1] ;  /* 0x000001141e207981 */ /* 0x000164000c1e1100 */
.L_x_48:
[----:B------:R-:W-:Y:S05]  /*60b0*/  BSYNC B1 ;  /* 0x0000000000017941 */ /* 0x000fea0003800000 */
.L_x_47:
[----:B-----5:R-:W-:Y:S01]  /*60c0*/  LOP3.LUT R32, R32, 0xff, RZ, 0xc0, !PT ;  /* 0x000000ff20207812 */ /* 0x020fe200078ec0ff */
[----:B------:R-:W-:Y:S01]  /*60d0*/  BSSY B1, `(.L_x_49) ;  /* 0x000000b000017945 */ /* 0x000fe20003800000 */
[----:B------:R-:W-:Y:S02]  /*60e0*/  ISETP.LT.OR P5, PT, R34, 0x9, !P1 ;  /* 0x000000092200780c */ /* 0x000fe40004fa1670 */
[----:B------:R-:W-:-:S05]  /*60f0*/  F2FP.F16.E4M3.UNPACK_B R32, R32 ;  /* 0x00000020ff20723e */ /* 0x000fca00020006ff */
[----:B------:R-:W-:-:S05]  /*6100*/  HADD2.F32 R32, -RZ, R32.H0_H0 ;  /* 0x20000020ff207230 */ /* 0x000fca0000004100 */
[----:B------:R-:W-:-:S04]  /*6110*/  FMUL R32, R32, UR31 ;  /* 0x0000001f20207c20 */ /* 0x000fc80008400000 */
[----:B------:R-:W-:-:S05]  /*6120*/  FFMA R32, R225, UR32, R32 ;  /* 0x00000020e1207c23 */ /* 0x000fca0008000020 */
[----:B0-----:R-:W-:Y:S02]  /*6130*/  F2FP.SATFINITE.E4M3.F32.PACK_AB_MERGE_C R33, RZ, R32, RZ ;  /* 0x00000020ff21723e */ /* 0x001fe400048070ff */
[----:B------:R-:W-:-:S03]  /*6140*/  PRMT R32, RZ, 0x7610, R32 ;  /* 0x00007610ff207816 */ /* 0x000fc60000000020 */
[----:B------:R0:W-:Y:S01]  /*6150*/  @!P4 STG.E.U8 desc[UR20][R26.64+0x1], R33 ;  /* 0x000001211a00c986 */ /* 0x0001e2000c101114 */
[----:B------:R-:W-:Y:S05]  /*6160*/  @P5 BRA `(.L_x_50) ;  /* 0x0000000000045947 */ /* 0x000fea0003800000 */
[----:B------:R0:W5:Y:S02]  /*6170*/  LDG.E.U8 R32, desc[UR20][R28.64+0x8] ;  /* 0x000008141c207981 */ /* 0x000164000c1e1100 */
.L_x_50:
[----:B------:R-:W-:Y:S05]  /*6180*/  BSYNC B1 ;  /* 0x0000000000017941 */ /* 0x000fea0003800000 */
.L_x_49:
[----:B-----5:R-:W-:Y:S01]  /*6190*/  LOP3.LUT R32, R32, 0xff, RZ, 0xc0, !PT ;  /* 0x000000ff20207812 */ /* 0x020fe200078ec0ff */
[----:B------:R-:W-:Y:S01]  /*61a0*/  BSSY B1, `(.L_x_51) ;  /* 0x000000b000017945 */ /* 0x000fe20003800000 */
[----:B------:R-:W-:Y:S02]  /*61b0*/  ISETP.LT.OR P4, PT, R34, 0xa, !P1 ;  /* 0x0000000a2200780c */ /* 0x000fe40004f81670 */
[----:B------:R-:W-:-:S05]  /*61c0*/  F2FP.F16.E4M3.UNPACK_B R32, R32 ;  /* 0x00000020ff20723e */ /* 0x000fca00020006ff */
[----:B------:R-:W-:-:S05]  /*61d0*/  HADD2.F32 R32, -RZ, R32.H0_H0 ;  /* 0x20000020ff207230 */ /* 0x000fca0000004100 */
[----:B0-----:R-:W-:Y:S01]  /*61e0*/  FMUL R33, R32, UR31 ;  /* 0x0000001f20217c20 */ /* 0x001fe20008400000 */
[----:B------:R-:W-:-:S03]  /*61f0*/  PRMT R32, RZ, 0x7610, R32 ;  /* 0x00007610ff207816 */ /* 0x000fc60000000020 */
[----:B------:R-:W-:-:S05]  /*6200*/  FFMA R33, R224, UR32, R33 ;  /* 0x00000020e0217c23 */ /* 0x000fca0008000021 */
[----:B------:R-:W-:-:S05]  /*6210*/  F2FP.SATFINITE.E4M3.F32.PACK_AB_MERGE_C R33, RZ, R33, RZ ;  /* 0x00000021ff21723e */ /* 0x000fca00048070ff */
[----:B------:R0:W-:Y:S01]  /*6220*/  @!P5 STG.E.U8 desc[UR20][R24.64+0x8], R33 ;  /* 0x000008211800d986 */ /* 0x0001e2000c101114 */
[----:B------:R-:W-:Y:S05]  /*6230*/  @P4 BRA `(.L_x_52) ;  /* 0x0000000000044947 */ /* 0x000fea0003800000 */
[----:B------:R0:W5:Y:S02]  /*6240*/  LDG.E.U8 R32, desc[UR20][R28.64+0x9] ;  /* 0x000009141c207981 */ /* 0x000164000c1e1100 */
.L_x_52:
[----:B------:R-:W-:Y:S05]  /*6250*/  BSYNC B1 ;  /* 0x0000000000017941 */ /* 0x000fea0003800000 */
.L_x_51:
        /* <DEDUP_REMOVED lines=12> */
.L_x_54:
[----:B------:R-:W-:Y:S05]  /*6320*/  BSYNC B1 ;  /* 0x0000000000017941 */ /* 0x000fea0003800000 */
.L_x_53:
        /* <DEDUP_REMOVED lines=12> */
.L_x_56:
[----:B------:R-:W-:Y:S05]  /*63f0*/  BSYNC B1 ;  /* 0x0000000000017941 */ /* 0x000fea0003800000 */
.L_x_55:
        /* <DEDUP_REMOVED lines=12> */
.L_x_58:
[----:B------:R-:W-:Y:S05]  /*64c0*/  BSYNC B1 ;  /* 0x0000000000017941 */ /* 0x000fea0003800000 */
.L_x_57:
        /* <DEDUP_REMOVED lines=12> */
.L_x_60:
[----:B------:R-:W-:Y:S05]  /*6590*/  BSYNC B1 ;  /* 0x0000000000017941 */ /* 0x000fea0003800000 */
.L_x_59:
        /* <DEDUP_REMOVED lines=12> */
.L_x_62:
[----:B------:R-:W-:Y:S05]  /*6660*/  BSYNC B1 ;  /* 0x0000000000017941 */ /* 0x000fea0003800000 */
.L_x_61:
        /* <DEDUP_REMOVED lines=12> */
.L_x_64:
[----:B------:R-:W-:Y:S05]  /*6730*/  BSYNC B1 ;  /* 0x0000000000017941 */ /* 0x000fea0003800000 */
.L_x_63:
        /* <DEDUP_REMOVED lines=12> */
.L_x_66:
[----:B------:R-:W-:Y:S05]  /*6800*/  BSYNC B1 ;  /* 0x0000000000017941 */ /* 0x000fea0003800000 */
.L_x_65:
        /* <DEDUP_REMOVED lines=12> */
.L_x_68:
[----:B------:R-:W-:Y:S05]  /*68d0*/  BSYNC B1 ;  /* 0x0000000000017941 */ /* 0x000fea0003800000 */
.L_x_67:
        /* <DEDUP_REMOVED lines=12> */
.L_x_70:
[----:B------:R-:W-:Y:S05]  /*69a0*/  BSYNC B1 ;  /* 0x0000000000017941 */ /* 0x000fea0003800000 */
.L_x_69:
        /* <DEDUP_REMOVED lines=12> */
.L_x_72:
[----:B------:R-:W-:Y:S05]  /*6a70*/  BSYNC B1 ;  /* 0x0000000000017941 */ /* 0x000fea0003800000 */
.L_x_71:
        /* <DEDUP_REMOVED lines=12> */
.L_x_74:
[----:B------:R-:W-:Y:S05]  /*6b40*/  BSYNC B1 ;  /* 0x0000000000017941 */ /* 0x000fea0003800000 */
.L_x_73:
        /* <DEDUP_REMOVED lines=12> */
.L_x_76:
[----:B------:R-:W-:Y:S05]  /*6c10*/  BSYNC B1 ;  /* 0x0000000000017941 */ /* 0x000fea0003800000 */
.L_x_75:
        /* <DEDUP_REMOVED lines=12> */
.L_x_78:
[----:B------:R-:W-:Y:S05]  /*6ce0*/  BSYNC B1 ;  /* 0x0000000000017941 */ /* 0x000fea0003800000 */
.L_x_77:
        /* <DEDUP_REMOVED lines=12> */
.L_x_80:
[----:B------:R-:W-:Y:S05]  /*6db0*/  BSYNC B1 ;  /* 0x0000000000017941 */ /* 0x000fea0003800000 */
.L_x_79:
        /* <DEDUP_REMOVED lines=12> */
.L_x_82:
[----:B------:R-:W-:Y:S05]  /*6e80*/  BSYNC B1 ;  /* 0x0000000000017941 */ /* 0x000fea0003800000 */
.L_x_81:
        /* <DEDUP_REMOVED lines=12> */
.L_x_84:
[----:B------:R-:W-:Y:S05]  /*6f50*/  BSYNC B1 ;  /* 0x0000000000017941 */ /* 0x000fea0003800000 */
.L_x_83:
        /* <DEDUP_REMOVED lines=12> */
.L_x_86:
[----:B------:R-:W-:Y:S05]  /*7020*/  BSYNC B1 ;  /* 0x0000000000017941 */ /* 0x000fea0003800000 */
.L_x_85:
        /* <DEDUP_REMOVED lines=12> */
.L_x_88:
[----:B------:R-:W-:Y:S05]  /*70f0*/  BSYNC B1 ;  /* 0x0000000000017941 */ /* 0x000fea0003800000 */
.L_x_87:
        /* <DEDUP_REMOVED lines=12> */
.L_x_90:
[----:B------:R-:W-:Y:S05]  /*71c0*/  BSYNC B1 ;  /* 0x0000000000017941 */ /* 0x000fea0003800000 */
.L_x_89:
        /* <DEDUP_REMOVED lines=12> */
.L_x_92:
[----:B------:R-:W-:Y:S05]  /*7290*/  BSYNC B1 ;  /* 0x0000000000017941 */ /* 0x000fea0003800000 */
.L_x_91:
        /* <DEDUP_REMOVED lines=12> */
.L_x_94:
[----:B------:R-:W-:Y:S05]  /*7360*/  BSYNC B1 ;  /* 0x0000000000017941 */ /* 0x000fea0003800000 */
.L_x_93:
        /* <DEDUP_REMOVED lines=12> */
.L_x_96:
[----:B------:R-:W-:Y:S05]  /*7430*/  BSYNC B1 ;  /* 0x0000000000017941 */ /* 0x000fea0003800000 */
.L_x_95:
        /* <DEDUP_REMOVED lines=12> */
.L_x_98:
[----:B------:R-:W-:Y:S05]  /*7500*/  BSYNC B1 ;  /* 0x0000000000017941 */ /* 0x000fea0003800000 */
.L_x_97:
        /* <DEDUP_REMOVED lines=12> */
.L_x_100:
[----:B------:R-:W-:Y:S05]  /*75d0*/  BSYNC B1 ;  /* 0x0000000000017941 */ /* 0x000fea0003800000 */
.L_x_99:
        /* <DEDUP_REMOVED lines=12> */
.L_x_102:
[----:B------:R-:W-:Y:S05]  /*76a0*/  BSYNC B1 ;  /* 0x0000000000017941 */ /* 0x000fea0003800000 */
.L_x_101:
        /* <DEDUP_REMOVED lines=12> */
.L_x_104:
[----:B------:R-:W-:Y:S05]  /*7770*/  BSYNC B1 ;  /* 0x0000000000017941 */ /* 0x000fea0003800000 */
.L_x_103:
        /* <DEDUP_REMOVED lines=12> */
.L_x_106:
[----:B------:R-:W-:Y:S05]  /*7840*/  BSYNC B1 ;  /* 0x0000000000017941 */ /* 0x000fea0003800000 */
.L_x_105:
        /* <DEDUP_REMOVED lines=12> */
.L_x_108:
[----:B------:R-:W-:Y:S05]  /*7910*/  BSYNC B1 ;  /* 0x0000000000017941 */ /* 0x000fea0003800000 */
.L_x_107:
        /* <DEDUP_REMOVED lines=12> */
.L_x_110:
[----:B------:R-:W-:Y:S05]  /*79e0*/  BSYNC B1 ;  /* 0x0000000000017941 */ /* 0x000fea0003800000 */
.L_x_109:
        /* <DEDUP_REMOVED lines=12> */
.L_x_112:
[----:B------:R-:W-:Y:S05]  /*7ab0*/  BSYNC B1 ;  /* 0x0000000000017941 */ /* 0x000fea0003800000 */
.L_x_111:
        /* <DEDUP_REMOVED lines=12> */
.L_x_114:
[----:B------:R-:W-:Y:S05]  /*7b80*/  BSYNC B1 ;  /* 0x0000000000017941 */ /* 0x000fea0003800000 */
.L_x_113:
        /* <DEDUP_REMOVED lines=12> */
.L_x_116:
[----:B------:R-:W-:Y:S05]  /*7c50*/  BSYNC B1 ;  /* 0x0000000000017941 */ /* 0x000fea0003800000 */
.L_x_115:
        /* <DEDUP_REMOVED lines=12> */
.L_x_118:
[----:B------:R-:W-:Y:S05]  /*7d20*/  BSYNC B1 ;  /* 0x0000000000017941 */ /* 0x000fea0003800000 */
.L_x_117:
        /* <DEDUP_REMOVED lines=12> */
.L_x_120:
[----:B------:R-:W-:Y:S05]  /*7df0*/  BSYNC B1 ;  /* 0x0000000000017941 */ /* 0x000fea0003800000 */
.L_x_119:
        /* <DEDUP_REMOVED lines=12> */
.L_x_122:
[----:B------:R-:W-:Y:S05]  /*7ec0*/  BSYNC B1 ;  /* 0x0000000000017941 */ /* 0x000fea0003800000 */
.L_x_121:
        /* <DEDUP_REMOVED lines=12> */
.L_x_124:
[----:B------:R-:W-:Y:S05]  /*7f90*/  BSYNC B1 ;  /* 0x0000000000017941 */ /* 0x000fea0003800000 */
.L_x_123:
        /* <DEDUP_REMOVED lines=12> */
.L_x_126:
[----:B------:R-:W-:Y:S05]  /*8060*/  BSYNC B1 ;  /* 0x0000000000017941 */ /* 0x000fea0003800000 */
.L_x_125:
        /* <DEDUP_REMOVED lines=12> */
.L_x_128:
[----:B------:R-:W-:Y:S05]  /*8130*/  BSYNC B1 ;  /* 0x0000000000017941 */ /* 0x000fea0003800000 */
.L_x_127:
        /* <DEDUP_REMOVED lines=12> */
.L_x_130:
[----:B------:R-:W-:Y:S05]  /*8200*/  BSYNC B1 ;  /* 0x0000000000017941 */ /* 0x000fea0003800000 */
.L_x_129:
        /* <DEDUP_REMOVED lines=12> */
.L_x_132:
[----:B------:R-:W-:Y:S05]  /*82d0*/  BSYNC B1 ;  /* 0x0000000000017941 */ /* 0x000fea0003800000 */
.L_x_131:
        /* <DEDUP_REMOVED lines=12> */
.L_x_134:
[----:B------:R-:W-:Y:S05]  /*83a0*/  BSYNC B1 ;  /* 0x0000000000017941 */ /* 0x000fea0003800000 */
.L_x_133:
        /* <DEDUP_REMOVED lines=12> */
.L_x_136:
[----:B------:R-:W-:Y:S05]  /*8470*/  BSYNC B1 ;  /* 0x0000000000017941 */ /* 0x000fea0003800000 */
.L_x_135:
        /* <DEDUP_REMOVED lines=12> */
.L_x_138:
[----:B------:R-:W-:Y:S05]  /*8540*/  BSYNC B1 ;  /* 0x0000000000017941 */ /* 0x000fea0003800000 */
.L_x_137:
        /* <DEDUP_REMOVED lines=12> */
.L_x_140:
[----:B------:R-:W-:Y:S05]  /*8610*/  BSYNC B1 ;  /* 0x0000000000017941 */ /* 0x000fea0003800000 */
.L_x_139:
        /* <DEDUP_REMOVED lines=12> */
.L_x_142:
[----:B------:R-:W-:Y:S05]  /*86e0*/  BSYNC B1 ;  /* 0x0000000000017941 */ /* 0x000fea0003800000 */
.L_x_141:
        /* <DEDUP_REMOVED lines=12> */
.L_x_144:
[----:B------:R-:W-:Y:S05]  /*87b0*/  BSYNC B1 ;  /* 0x0000000000017941 */ /* 0x000fea0003800000 */
.L_x_143:
        /* <DEDUP_REMOVED lines=12> */
.L_x_146:
[----:B------:R-:W-:Y:S05]  /*8880*/  BSYNC B1 ;  /* 0x0000000000017941 */ /* 0x000fea0003800000 */
.L_x_145:
        /* <DEDUP_REMOVED lines=12> */
.L_x_148:
[----:B------:R-:W-:Y:S05]  /*8950*/  BSYNC B1 ;  /* 0x0000000000017941 */ /* 0x000fea0003800000 */
.L_x_147:
        /* <DEDUP_REMOVED lines=12> */
.L_x_150:
[----:B------:R-:W-:Y:S05]  /*8a20*/  BSYNC B1 ;  /* 0x0000000000017941 */ /* 0x000fea0003800000 */
.L_x_149:
        /* <DEDUP_REMOVED lines=12> */
.L_x_152:
[----:B------:R-:W-:Y:S05]  /*8af0*/  BSYNC B1 ;  /* 0x0000000000017941 */ /* 0x000fea0003800000 */
.L_x_151:
        /* <DEDUP_REMOVED lines=12> */
.L_x_154:
[----:B------:R-:W-:Y:S05]  /*8bc0*/  BSYNC B1 ;  /* 0x0000000000017941 */ /* 0x000fea0003800000 */
.L_x_153:
        /* <DEDUP_REMOVED lines=12> */
.L_x_156:
[----:B------:R-:W-:Y:S05]  /*8c90*/  BSYNC B1 ;  /* 0x0000000000017941 */ /* 0x000fea0003800000 */
.L_x_155:
        /* <DEDUP_REMOVED lines=12> */
.L_x_158:
[----:B------:R-:W-:Y:S05]  /*8d60*/  BSYNC B1 ;  /* 0x0000000000017941 */ /* 0x000fea0003800000 */
.L_x_157:
        /* <DEDUP_REMOVED lines=12> */
.L_x_160:
[----:B------:R-:W-:Y:S05]  /*8e30*/  BSYNC B1 ;  /* 0x0000000000017941 */ /* 0x000fea0003800000 */
.L_x_159:
        /* <DEDUP_REMOVED lines=12> */
.L_x_162:
[----:B------:R-:W-:Y:S05]  /*8f00*/  BSYNC B1 ;  /* 0x0000000000017941 */ /* 0x000fea0003800000 */
.L_x_161:
        /* <DEDUP_REMOVED lines=12> */
.L_x_164:
[----:B------:R-:W-:Y:S05]  /*8fd0*/  BSYNC B1 ;  /* 0x0000000000017941 */ /* 0x000fea0003800000 */
.L_x_163:
        /* <DEDUP_REMOVED lines=12> */
.L_x_166:
[----:B------:R-:W-:Y:S05]  /*90a0*/  BSYNC B1 ;  /* 0x0000000000017941 */ /* 0x000fea0003800000 */
.L_x_165:
        /* <DEDUP_REMOVED lines=12> */
.L_x_168:
[----:B------:R-:W-:Y:S05]  /*9170*/  BSYNC B1 ;  /* 0x0000000000017941 */ /* 0x000fea0003800000 */
.L_x_167:
        /* <DEDUP_REMOVED lines=12> */
.L_x_170:
[----:B------:R-:W-:Y:S05]  /*9240*/  BSYNC B1 ;  /* 0x0000000000017941 */ /* 0x000fea0003800000 */
.L_x_169:
        /* <DEDUP_REMOVED lines=12> */
.L_x_172:
[----:B------:R-:W-:Y:S05]  /*9310*/  BSYNC B1 ;  /* 0x0000000000017941 */ /* 0x000fea0003800000 */
.L_x_171:
        /* <DEDUP_REMOVED lines=12> */
.L_x_174:
[----:B------:R-:W-:Y:S05]  /*93e0*/  BSYNC B1 ;  /* 0x0000000000017941 */ /* 0x000fea0003800000 */
.L_x_173:
        /* <DEDUP_REMOVED lines=12> */
.L_x_176:
[----:B------:R-:W-:Y:S05]  /*94b0*/  BSYNC B1 ;  /* 0x0000000000017941 */ /* 0x000fea0003800000 */
.L_x_175:
        /* <DEDUP_REMOVED lines=12> */
.L_x_178:
[----:B------:R-:W-:Y:S05]  /*9580*/  BSYNC B1 ;  /* 0x0000000000017941 */ /* 0x000fea0003800000 */
.L_x_177:
        /* <DEDUP_REMOVED lines=12> */
.L_x_180:
[----:B------:R-:W-:Y:S05]  /*9650*/  BSYNC B1 ;  /* 0x0000000000017941 */ /* 0x000fea0003800000 */
.L_x_179:
        /* <DEDUP_REMOVED lines=12> */
.L_x_182:
[----:B------:R-:W-:Y:S05]  /*9720*/  BSYNC B1 ;  /* 0x0000000000017941 */ /* 0x000fea0003800000 */
.L_x_181:
        /* <DEDUP_REMOVED lines=12> */
.L_x_184:
[----:B------:R-:W-:Y:S05]  /*97f0*/  BSYNC B1 ;  /* 0x0000000000017941 */ /* 0x000fea0003800000 */
.L_x_183:
        /* <DEDUP_REMOVED lines=12> */
.L_x_186:
[----:B------:R-:W-:Y:S05]  /*98c0*/  BSYNC B1 ;  /* 0x0000000000017941 */ /* 0x000fea0003800000 */
.L_x_185:
        /* <DEDUP_REMOVED lines=12> */
.L_x_188:
[----:B------:R-:W-:Y:S05]  /*9990*/  BSYNC B1 ;  /* 0x0000000000017941 */ /* 0x000fea0003800000 */
.L_x_187:
        /* <DEDUP_REMOVED lines=12> */
.L_x_190:
[----:B------:R-:W-:Y:S05]  /*9a60*/  BSYNC B1 ;  /* 0x0000000000017941 */ /* 0x000fea0003800000 */
.L_x_189:
        /* <DEDUP_REMOVED lines=12> */
.L_x_192:
[----:B------:R-:W-:Y:S05]  /*9b30*/  BSYNC B1 ;  /* 0x0000000000017941 */ /* 0x000fea0003800000 */
.L_x_191:
        /* <DEDUP_REMOVED lines=12> */
.L_x_194:
[----:B------:R-:W-:Y:S05]  /*9c00*/  BSYNC B1 ;  /* 0x0000000000017941 */ /* 0x000fea0003800000 */
.L_x_193:
        /* <DEDUP_REMOVED lines=12> */
.L_x_196:
[----:B------:R-:W-:Y:S05]  /*9cd0*/  BSYNC B1 ;  /* 0x0000000000017941 */ /* 0x000fea0003800000 */
.L_x_195:
[----:B-----5:R-:W-:Y:S01]  /*9ce0*/  LOP3.LUT R32, R32, 0xff, RZ, 0xc0, !PT ;  /* 0x000000ff20207812 */ /* 0x020fe200078ec0ff */
[----:B------:R-:W-:Y:S01]  /*9cf0*/  BSSY B1, `(.L_x_197) ;  /* 0x000000b000017945 */ /* 0x000fe20003800000 */
[----:B------:R-:W-:Y:S02]  /*9d00*/  ISETP.LT.OR P5, PT, R34, 0x99, !P2 ;  /* 0x000000992200780c */ /* 0x000fe400057a1670 */
[----:B------:R-:W-:-:S05]  /*9d10*/  F2FP.F16.E4M3.UNPACK_B R32, R32 ;  /* 0x00000020ff20723e */ /* 0x000fca00020006ff */
[----:B------:R-:W-:-:S05]  /*9d20*/  HADD2.F32 R32, -RZ, R32.H0_H0 ;  /* 0x20000020ff207230 */ /* 0x000fca0000004100 */
[----:B------:R-:W-:-:S04]  /*9d30*/  FMUL R32, R32, UR31 ;  /* 0x0000001f20207c20 */ /* 0x000fc80008400000 */
[----:B------:R-:W-:Y:S01]  /*9d40*/  FFMA R32, R23, UR32, R32 ;  /* 0x0000002017207c23 */ /* 0x000fe20008000020 */
[----:B------:R-:W-:-:S04]  /*9d50*/  PRMT R23, RZ, 0x7610, R23 ;  /* 0x00007610ff177816 */ /* 0x000fc80000000017 */
[----:B0-----:R-:W-:-:S05]  /*9d60*/  F2FP.SATFINITE.E4M3.F32.PACK_AB_MERGE_C R33, RZ, R32, RZ ;  /* 0x00000020ff21723e */ /* 0x001fca00048070ff */
[----:B------:R0:W-:Y:S01]  /*9d70*/  @!P4 STG.E.U8 desc[UR20][R24.64+0x99], R33 ;  /* 0x000099211800c986 */ /* 0x0001e2000c101114 */
[----:B------:R-:W-:Y:S05]  /*9d80*/  @P5 BRA `(.L_x_198) ;  /* 0x0000000000045947 */ /* 0x000fea0003800000 */
[----:B------:R0:W5:Y:S02]  /*9d90*/  LDG.E.U8 R23, desc[UR20][R30.64+0x98] ;  /* 0x000098141e177981 */ /* 0x000164000c1e1100 */
.L_x_198:
[----:B------:R-:W-:Y:S05]  /*9da0*/  BSYNC B1 ;  /* 0x0000000000017941 */ /* 0x000fea0003800000 */
.L_x_197:
        /* <DEDUP_REMOVED lines=8> */
[----:B------:R-:W-:-:S05]  /*9e30*/  F2FP.SATFINITE.E4M3.F32.PACK_AB_MERGE_C R23, RZ, R23, RZ ;  /* 0x00000017ff17723e */ /* 0x000fca00048070ff */
[----:B------:R0:W-:Y:S01]  /*9e40*/  @!P5 STG.E.U8 desc[UR20][R26.64+0x98], R23 ;  /* 0x000098171a00d986 */ /* 0x0001e2000c101114 */
[----:B------:R-:W-:Y:S05]  /*9e50*/  @P4 BRA `(.L_x_200) ;  /* 0x0000000000044947 */ /* 0x000fea0003800000 */
[----:B------:R0:W5:Y:S02]  /*9e60*/  LDG.E.U8 R22, desc[UR20][R30.64+0x99] ;  /* 0x000099141e167981 */ /* 0x000164000c1e1100 */
.L_x_200:
[----:B------:R-:W-:Y:S05]  /*9e70*/  BSYNC B1 ;  /* 0x0000000000017941 */ /* 0x000fea0003800000 */
.L_x_199:
        /* <DEDUP_REMOVED lines=12> */
.L_x_202:
[----:B------:R-:W-:Y:S05]  /*9f40*/  BSYNC B1 ;  /* 0x0000000000017941 */ /* 0x000fea0003800000 */
.L_x_201:
        /* <DEDUP_REMOVED lines=12> */
.L_x_204:
[----:B------:R-:W-:Y:S05]  /*a010*/  BSYNC B1 ;  /* 0x0000000000017941 */ /* 0x000fea0003800000 */
.L_x_203:
        /* <DEDUP_REMOVED lines=12> */
.L_x_206:
[----:B------:R-:W-:Y:S05]  /*a0e0*/  BSYNC B1 ;  /* 0x0000000000017941 */ /* 0x000fea0003800000 */
.L_x_205:
        /* <DEDUP_REMOVED lines=12> */
.L_x_208:
[----:B------:R-:W-:Y:S05]  /*a1b0*/  BSYNC B1 ;  /* 0x0000000000017941 */ /* 0x000fea0003800000 */
.L_x_207:
        /* <DEDUP_REMOVED lines=12> */
.L_x_210:
[----:B------:R-:W-:Y:S05]  /*a280*/  BSYNC B1 ;  /* 0x0000000000017941 */ /* 0x000fea0003800000 */
.L_x_209:
        /* <DEDUP_REMOVED lines=12> */
.L_x_212:
[----:B------:R-:W-:Y:S05]  /*a350*/  BSYNC B1 ;  /* 0x0000000000017941 */ /* 0x000fea0003800000 */
.L_x_211:
        /* <DEDUP_REMOVED lines=12> */
.L_x_214:
[----:B------:R-:W-:Y:S05]  /*a420*/  BSYNC B1 ;  /* 0x0000000000017941 */ /* 0x000fea0003800000 */
.L_x_213:
        /* <DEDUP_REMOVED lines=12> */
.L_x_216:
[----:B------:R-:W-:Y:S05]  /*a4f0*/  BSYNC B1 ;  /* 0x0000000000017941 */ /* 0x000fea0003800000 */
.L_x_215:
        /* <DEDUP_REMOVED lines=12> */
.L_x_218:
[----:B------:R-:W-:Y:S05]  /*a5c0*/  BSYNC B1 ;  /* 0x0000000000017941 */ /* 0x000fea0003800000 */
.L_x_217:
        /* <DEDUP_REMOVED lines=12> */
.L_x_220:
[----:B------:R-:W-:Y:S05]  /*a690*/  BSYNC B1 ;  /* 0x0000000000017941 */ /* 0x000fea0003800000 */
.L_x_219:
        /* <DEDUP_REMOVED lines=12> */
.L_x_222:
[----:B------:R-:W-:Y:S05]  /*a760*/  BSYNC B1 ;  /* 0x0000000000017941 */ /* 0x000fea0003800000 */
.L_x_221:
        /* <DEDUP_REMOVED lines=12> */
.L_x_224:
[----:B------:R-:W-:Y:S05]  /*a830*/  BSYNC B1 ;  /* 0x0000000000017941 */ /* 0x000fea0003800000 */
.L_x_223:
        /* <DEDUP_REMOVED lines=12> */
.L_x_226:
[----:B------:R-:W-:Y:S05]  /*a900*/  BSYNC B1 ;  /* 0x0000000000017941 */ /* 0x000fea0003800000 */
.L_x_225:
        /* <DEDUP_REMOVED lines=12> */
.L_x_228:
[----:B------:R-:W-:Y:S05]  /*a9d0*/  BSYNC B1 ;  /* 0x0000000000017941 */ /* 0x000fea0003800000 */
.L_x_227:
        /* <DEDUP_REMOVED lines=12> */
.L_x_230:
[----:B------:R-:W-:Y:S05]  /*aaa0*/  BSYNC B1 ;  /* 0x0000000000017941 */ /* 0x000fea0003800000 */
.L_x_229:
        /* <DEDUP_REMOVED lines=12> */
.L_x_232:
[----:B------:R-:W-:Y:S05]  /*ab70*/  BSYNC B1 ;  /* 0x0000000000017941 */ /* 0x000fea0003800000 */
.L_x_231:
        /* <DEDUP_REMOVED lines=12> */
.L_x_234:
[----:B------:R-:W-:Y:S05]  /*ac40*/  BSYNC B1 ;  /* 0x0000000000017941 */ /* 0x000fea0003800000 */
.L_x_233:
        /* <DEDUP_REMOVED lines=12> */
.L_x_236:
[----:B------:R-:W-:Y:S05]  /*ad10*/  BSYNC B1 ;  /* 0x0000000000017941 */ /* 0x000fea0003800000 */
.L_x_235:
        /* <DEDUP_REMOVED lines=12> */
.L_x_238:
[----:B------:R-:W-:Y:S05]  /*ade0*/  BSYNC B1 ;  /* 0x0000000000017941 */ /* 0x000fea0003800000 */
.L_x_237:
        /* <DEDUP_REMOVED lines=12> */
.L_x_240:
[----:B------:R-:W-:Y:S05]  /*aeb0*/  BSYNC B1 ;  /* 0x0000000000017941 */ /* 0x000fea0003800000 */
.L_x_239:
[----:B-----5:R-:W-:Y:S01]  /*aec0*/  LOP3.LUT R2, R2, 0xff, RZ, 0xc0, !PT ;  /* 0x000000ff02027812 */ /* 0x020fe200078ec0ff */
[----:B------:R-:W-:Y:S01]  /*aed0*/  BSSY B1, `(.L_x_241) ;  /* 0x000000b000017945 */ /* 0x000fe20003800000 */
[----:B------:R-:W-:Y:S02]  /*aee0*/  ISETP.LT.OR P5, PT, R34, 0xc9, !P1 ;  /* 0x000000c92200780c */ /* 0x000fe40004fa1670 */
[----:B------:R-:W-:-:S05]  /*aef0*/  F2FP.F16.E4M3.UNPACK_B R2, R2 ;  /* 0x00000002ff02723e */ /* 0x000fca00020006ff */
[----:B------:R-:W-:-:S05]  /*af00*/  HADD2.F32 R2, -RZ, R2.H0_H0 ;  /* 0x20000002ff027230 */ /* 0x000fca0000004100 */
[----:B0-----:R-:W-:-:S04]  /*af10*/  FMUL R3, R2, UR31 ;  /* 0x0000001f02037c20 */ /* 0x001fc80008400000 */
[----:B------:R-:W-:Y:S01]  /*af20*/  FFMA R3, R0, UR32, R3 ;  /* 0x0000002000037c23 */ /* 0x000fe20008000003 */
[----:B------:R-:W-:-:S04]  /*af30*/  PRMT R0, RZ, 0x7610, R0 ;  /* 0x00007610ff007816 */ /* 0x000fc80000000000 */
[----:B------:R-:W-:-:S05]  /*af40*/  F2FP.SATFINITE.E4M3.F32.PACK_AB_MERGE_C R3, RZ, R3, RZ ;  /* 0x00000003ff03723e */ /* 0x000fca00048070ff */
[----:B------:R0:W-:Y:S01]  /*af50*/  @!P4 STG.E.U8 desc[UR20][R26.64+0xc1], R3 ;  /* 0x0000c1031a00c986 */ /* 0x0001e2000c101114 */
[----:B------:R-:W-:Y:S05]  /*af60*/  @P5 BRA `(.L_x_242) ;  /* 0x0000000000045947 */ /* 0x000fea0003800000 */
[----:B------:R0:W5:Y:S02]  /*af70*/  LDG.E.U8 R0, desc[UR20][R28.64+0xc8] ;  /* 0x0000c8141c007981 */ /* 0x000164000c1e1100 */
.L_x_242:
[----:B------:R-:W-:Y:S05]  /*af80*/  BSYNC B1 ;  /* 0x0000000000017941 */ /* 0x000fea0003800000 */
.L_x_241:
[----:B------:R-:W2:Y:S01]  /*af90*/  LDL.LU R2, [R1] ;  /* 0x0000000001027983 */ /* 0x000ea20000300800 */
[----:B-----5:R-:W-:Y:S01]  /*afa0*/  LOP3.LUT R0, R0, 0xff, RZ, 0xc0, !PT ;  /* 0x000000ff00007812 */ /* 0x020fe200078ec0ff */
[----:B------:R-:W-:Y:S01]  /*afb0*/  BSSY B1, `(.L_x_243) ;  /* 0x000000b000017945 */ /* 0x000fe20003800000 */
[----:B------:R-:W-:Y:S02]  /*afc0*/  ISETP.LT.OR P4, PT, R34, 0xca, !P1 ;  /* 0x000000ca2200780c */ /* 0x000fe40004f81670 */
[----:B------:R-:W-:-:S05]  /*afd0*/  F2FP.F16.E4M3.UNPACK_B R0, R0 ;  /* 0x00000000ff00723e */ /* 0x000fca00020006ff */
[----:B------:R-:W-:-:S05]  /*afe0*/  HADD2.F32 R0, -RZ, R0.H0_H0 ;  /* 0x20000000ff007230 */ /* 0x000fca0000004100 */
[----:B------:R-:W-:-:S04]  /*aff0*/  FMUL R0, R0, UR31 ;  /* 0x0000001f00007c20 */ /* 0x000fc80008400000 */
[----:B--2---:R-:W-:-:S05]  /*b000*/  FFMA R0, R2, UR32, R0 ;  /* 0x0000002002007c23 */ /* 0x004fca0008000000 */
[----:B0-----:R-:W-:Y:S02]  /*b010*/  F2FP.SATFINITE.E4M3.F32.PACK_AB_MERGE_C R3, RZ, R0, RZ ;  /* 0x00000000ff03723e */ /* 0x001fe400048070ff */
[----:B------:R-:W-:-:S03]  /*b020*/  PRMT R0, RZ, 0x7610, R0 ;  /* 0x00007610ff007816 */ /* 0x000fc60000000000 */
[----:B------:R0:W-:Y:S01]  /*b030*/  @!P5 STG.E.U8 desc[UR20][R24.64+0xc8], R3 ;  /* 0x0000c8031800d986 */ /* 0x0001e2000c101114 */
[----:B------:R-:W-:Y:S05]  /*b040*/  @P4 BRA `(.L_x_244) ;  /* 0x0000000000044947 */ /* 0x000fea0003800000 */
[----:B------:R2:W5:Y:S02]  /*b050*/  LDG.E.U8 R0, desc[UR20][R28.64+0xc9] ;  /* 0x0000c9141c007981 */ /* 0x000564000c1e1100 */
.L_x_244:
[----:B------:R-:W-:Y:S05]  /*b060*/  BSYNC B1 ;  /* 0x0000000000017941 */ /* 0x000fea0003800000 */
.L_x_243:
[----:B------:R-:W3:Y:S01]  /*b070*/  LDL.LU R2, [R1+0x4] ;  /* 0x0000040001027983 */ /* 0x000ee20000300800 */
[----:B-----5:R-:W-:Y:S01]  /*b080*/  LOP3.LUT R0, R0, 0xff, RZ, 0xc0, !PT ;  /* 0x000000ff00007812 */ /* 0x020fe200078ec0ff */
[----:B------:R-:W-:Y:S01]  /*b090*/  BSSY B1, `(.L_x_245) ;  /* 0x000000b000017945 */ /* 0x000fe20003800000 */
[----:B------:R-:W-:Y:S02]  /*b0a0*/  ISETP.LT.OR P5, PT, R34, 0xc9, !P2 ;  /* 0x000000c92200780c */ /* 0x000fe400057a1670 */
[----:B------:R-:W-:-:S05]  /*b0b0*/  F2FP.F16.E4M3.UNPACK_B R0, R0 ;  /* 0x00000000ff00723e */ /* 0x000fca00020006ff */
[----:B------:R-:W-:-:S05]  /*b0c0*/  HADD2.F32 R0, -RZ, R0.H0_H0 ;  /* 0x20000000ff007230 */ /* 0x000fca0000004100 */
[----:B------:R-:W-:-:S04]  /*b0d0*/  FMUL R0, R0, UR31 ;  /* 0x0000001f00007c20 */ /* 0x000fc80008400000 */
[----:B---3--:R-:W-:-:S05]  /*b0e0*/  FFMA R0, R2, UR32, R0 ;  /* 0x0000002002007c23 */ /* 0x008fca0008000000 */
[----:B0-----:R-:W-:Y:S02]  /*b0f0*/  F2FP.SATFINITE.E4M3.F32.PACK_AB_MERGE_C R3, RZ, R0, RZ ;  /* 0x00000000ff03723e */ /* 0x001fe400048070ff */
[----:B------:R-:W-:-:S03]  /*b100*/  PRMT R0, RZ, 0x7610, R0 ;  /* 0x00007610ff007816 */ /* 0x000fc60000000000 */
[----:B------:R0:W-:Y:S01]  /*b110*/  @!P4 STG.E.U8 desc[UR20][R24.64+0xc9], R3 ;  /* 0x0000c9031800c986 */ /* 0x0001e2000c101114 */
[----:B------:R-:W-:Y:S05]  /*b120*/  @P5 BRA `(.L_x_246) ;  /* 0x0000000000045947 */ /* 0x000fea0003800000 */
[----:B------:R3:W5:Y:S02]  /*b130*/  LDG.E.U8 R0, desc[UR20][R30.64+0xc8] ;  /* 0x0000c8141e007981 */ /* 0x000764000c1e1100 */
.L_x_246:
[----:B------:R-:W-:Y:S05]  /*b140*/  BSYNC B1 ;  /* 0x0000000000017941 */ /* 0x000fea0003800000 */
.L_x_245:
[----:B------:R-:W2:Y:S01]  /*b150*/  LDL.LU R2, [R1+0x8] ;  /* 0x0000080001027983 */ /* 0x000ea20000300800 */
        /* <DEDUP_REMOVED lines=12> */
.L_x_248:
[----:B------:R-:W-:Y:S05]  /*b220*/  BSYNC B1 ;  /* 0x0000000000017941 */ /* 0x000fea0003800000 */
.L_x_247:
        /* <DEDUP_REMOVED lines=13> */
.L_x_250:
[----:B------:R-:W-:Y:S05]  /*b300*/  BSYNC B1 ;  /* 0x0000000000017941 */ /* 0x000fea0003800000 */
.L_x_249:
        /* <DEDUP_REMOVED lines=13> */
.L_x_252:
[----:B------:R-:W-:Y:S05]  /*b3e0*/  BSYNC B1 ;  /* 0x0000000000017941 */ /* 0x000fea0003800000 */
.L_x_251:
        /* <DEDUP_REMOVED lines=13> */
.L_x_254:
[----:B------:R-:W-:Y:S05]  /*b4c0*/  BSYNC B1 ;  /* 0x0000000000017941 */ /* 0x000fea0003800000 */
.L_x_253:
        /* <DEDUP_REMOVED lines=13> */
.L_x_256:
[----:B------:R-:W-:Y:S05]  /*b5a0*/  BSYNC B1 ;  /* 0x0000000000017941 */ /* 0x000fea0003800000 */
.L_x_255:
        /* <DEDUP_REMOVED lines=13> */
.L_x_258:
[----:B------:R-:W-:Y:S05]  /*b680*/  BSYNC B1 ;  /* 0x0000000000017941 */ /* 0x000fea0003800000 */
.L_x_257:
        /* <DEDUP_REMOVED lines=13> */
.L_x_260:
[----:B------:R-:W-:Y:S05]  /*b760*/  BSYNC B1 ;  /* 0x0000000000017941 */ /* 0x000fea0003800000 */
.L_x_259:
        /* <DEDUP_REMOVED lines=13> */
.L_x_262:
[----:B------:R-:W-:Y:S05]  /*b840*/  BSYNC B1 ;  /* 0x0000000000017941 */ /* 0x000fea0003800000 */
.L_x_261:
        /* <DEDUP_REMOVED lines=13> */
.L_x_264:
[----:B------:R-:W-:Y:S05]  /*b920*/  BSYNC B1 ;  /* 0x0000000000017941 */ /* 0x000fea0003800000 */
.L_x_263:
        /* <DEDUP_REMOVED lines=13> */
.L_x_266:
[----:B------:R-:W-:Y:S05]  /*ba00*/  BSYNC B1 ;  /* 0x0000000000017941 */ /* 0x000fea0003800000 */
.L_x_265:
        /* <DEDUP_REMOVED lines=13> */
.L_x_268:
[----:B------:R-:W-:Y:S05]  /*bae0*/  BSYNC B1 ;  /* 0x0000000000017941 */ /* 0x000fea0003800000 */
.L_x_267:
        /* <DEDUP_REMOVED lines=13> */
.L_x_270:
[----:B------:R-:W-:Y:S05]  /*bbc0*/  BSYNC B1 ;  /* 0x0000000000017941 */ /* 0x000fea0003800000 */
.L_x_269:
        /* <DEDUP_REMOVED lines=13> */
.L_x_272:
[----:B------:R-:W-:Y:S05]  /*bca0*/  BSYNC B1 ;  /* 0x0000000000017941 */ /* 0x000fea0003800000 */
.L_x_271:
        /* <DEDUP_REMOVED lines=13> */
.L_x_274:
[----:B------:R-:W-:Y:S05]  /*bd80*/  BSYNC B1 ;  /* 0x0000000000017941 */ /* 0x000fea0003800000 */
.L_x_273:
        /* <DEDUP_REMOVED lines=13> */
.L_x_276:
[----:B------:R-:W-:Y:S05]  /*be60*/  BSYNC B1 ;  /* 0x0000000000017941 */ /* 0x000fea0003800000 */
.L_x_275:
        /* <DEDUP_REMOVED lines=13> */
.L_x_278:
[----:B------:R-:W-:Y:S05]  /*bf40*/  BSYNC B1 ;  /* 0x0000000000017941 */ /* 0x000fea0003800000 */
.L_x_277:
        /* <DEDUP_REMOVED lines=13> */
.L_x_280:
[----:B------:R-:W-:Y:S05]  /*c020*/  BSYNC B1 ;  /* 0x0000000000017941 */ /* 0x000fea0003800000 */
.L_x_279:
        /* <DEDUP_REMOVED lines=13> */
.L_x_282:
[----:B------:R-:W-:Y:S05]  /*c100*/  BSYNC B1 ;  /* 0x0000000000017941 */ /* 0x000fea0003800000 */
.L_x_281:
        /* <DEDUP_REMOVED lines=13> */
.L_x_284:
[----:B------:R-:W-:Y:S05]  /*c1e0*/  BSYNC B1 ;  /* 0x0000000000017941 */ /* 0x000fea0003800000 */
.L_x_283:
        /* <DEDUP_REMOVED lines=13> */
.L_x_286:
[----:B------:R-:W-:Y:S05]  /*c2c0*/  BSYNC B1 ;  /* 0x0000000000017941 */ /* 0x000fea0003800000 */
.L_x_285:
        /* <DEDUP_REMOVED lines=13> */
.L_x_288:
[----:B------:R-:W-:Y:S05]  /*c3a0*/  BSYNC B1 ;  /* 0x0000000000017941 */ /* 0x000fea0003800000 */
.L_x_287:
        /* <DEDUP_REMOVED lines=13> */
.L_x_290:
[----:B------:R-:W-:Y:S05]  /*c480*/  BSYNC B1 ;  /* 0x0000000000017941 */ /* 0x000fea0003800000 */
.L_x_289:
        /* <DEDUP_REMOVED lines=13> */
.L_x_292:
[----:B------:R-:W-:Y:S05]  /*c560*/  BSYNC B1 ;  /* 0x0000000000017941 */ /* 0x000fea0003800000 */
.L_x_291:
        /* <DEDUP_REMOVED lines=13> */
.L_x_294:
[----:B------:R-:W-:Y:S05]  /*c640*/  BSYNC B1 ;  /* 0x0000000000017941 */ /* 0x000fea0003800000 */
.L_x_293:
        /* <DEDUP_REMOVED lines=13> */
.L_x_296:
[----:B------:R-:W-:Y:S05]  /*c720*/  BSYNC B1 ;  /* 0x0000000000017941 */ /* 0x000fea0003800000 */
.L_x_295:
[----:B------:R-:W-:Y:S05]  /*c730*/  @P2 BRA `(.L_x_297) ;  /* 0x00000020009c2947 */ /* 0x000fea0003800000 */
[----:B------:R-:W2:Y:S01]  /*c740*/  LDL.LU R2, [R1+0x6c] ;  /* 0x00006c0001027983 */ /* 0x000ea20000300800 */
[----:B-----5:R-:W-:-:S04]  /*c750*/  LOP3.LUT R0, R0, 0xff, RZ, 0xc0, !PT ;  /* 0x000000ff00007812 */ /* 0x020fc800078ec0ff */
[----:B------:R-:W-:-:S05]  /*c760*/  F2FP.F16.E4M3.UNPACK_B R0, R0 ;  /* 0x00000000ff00723e */ /* 0x000fca00020006ff */
[----:B------:R-:W-:-:S05]  /*c770*/  HADD2.F32 R0, -RZ, R0.H0_H0 ;  /* 0x20000000ff007230 */ /* 0x000fca0000004100 */
[----:B------:R-:W-:-:S04]  /*c780*/  FMUL R0, R0, UR31 ;  /* 0x0000001f00007c20 */ /* 0x000fc80008400000 */
[----:B--2---:R-:W-:-:S05]  /*c790*/  FFMA R0, R2, UR32, R0 ;  /* 0x0000002002007c23 */ /* 0x004fca0008000000 */
[----:B0-----:R-:W-:-:S05]  /*c7a0*/  F2FP.SATFINITE.E4M3.F32.PACK_AB_MERGE_C R3, RZ, R0, RZ ;  /* 0x00000000ff03723e */ /* 0x001fca00048070ff */
[----:B------:R0:W-:Y:S01]  /*c7b0*/  STG.E.U8 desc[UR20][R26.64+0xf9], R3 ;  /* 0x0000f9031a007986 */ /* 0x0001e2000c101114 */
[----:B------:R-:W-:Y:S05]  /*c7c0*/  BRA `(.L_x_297) ;  /* 0x0000002000787947 */ /* 0x000fea0003800000 */
.L_x_40:
[C---:B------:R-:W-:Y:S01]  /*c7d0*/  ISETP.GE.AND P2, PT, R39.reuse, 0x1, PT ;  /* 0x000000012700780c */ /* 0x040fe20003f46270 */
[----:B------:R-:W-:Y:S01]  /*c7e0*/  FMUL R228, R228, UR32 ;  /* 0x00000020e4e47c20 */ /* 0x000fe20008400000 */
[----:B------:R-:W-:Y:S01]  /*c7f0*/  ISETP.GE.AND P1, PT, R39, 0x9, PT ;  /* 0x000000092700780c */ /* 0x000fe20003f26270 */
[----:B------:R-:W-:Y:S01]  /*c800*/  FMUL R227, R227, UR32 ;  /* 0x00000020e3e37c20 */ /* 0x000fe20008400000 */
[----:B------:R-:W-:Y:S01]  /*c810*/  ISETP.LT.OR P4, PT, R34, 0x1, !P2 ;  /* 0x000000012200780c */ /* 0x000fe20005781670 */
[----:B------:R-:W-:Y:S01]  /*c820*/  FMUL R226, R226, UR32 ;  /* 0x00000020e2e27c20 */ /* 0x000fe20008400000 */
[C---:B------:R-:W-:Y:S02]  /*c830*/  ISETP.LT.OR P5, PT, R34.reuse, 0x2, !P2 ;  /* 0x000000022200780c */ /* 0x040fe400057a1670 */
[----:B------:R-:W-:Y:S02]  /*c840*/  ISETP.LT.OR P6, PT, R34, 0x1, !P1 ;  /* 0x000000012200780c */ /* 0x000fe40004fc1670 */
[----:B------:R-:W-:-:S02]  /*c850*/  F2FP.SATFINITE.E4M3.F32.PACK_AB_MERGE_C R29, RZ, R228, RZ ;  /* 0x000000e4ff1d723e */ /* 0x000fc400048070ff */
[----:B------:R-:W-:Y:S02]  /*c860*/  F2FP.SATFINITE.E4M3.F32.PACK_AB_MERGE_C R227, RZ, R227, RZ ;  /* 0x000000e3ffe3723e */ /* 0x000fe400048070ff */
[----:B------:R-:W-:Y:S01]  /*c870*/  F2FP.SATFINITE.E4M3.F32.PACK_AB_MERGE_C R31, RZ, R226, RZ ;  /* 0x000000e2ff1f723e */ /* 0x000fe200048070ff */
[----:B------:R-:W-:Y:S01]  /*c880*/  FMUL R225, R225, UR32 ;  /* 0x00000020e1e17c20 */ /* 0x000fe20008400000 */
[----:B------:R-:W-:Y:S01]  /*c890*/  FMUL R224, R224, UR32 ;  /* 0x00000020e0e07c20 */ /* 0x000fe20008400000 */
[----:B------:R1:W-:Y:S01]  /*c8a0*/  @!P4 STG.E.U8 desc[UR20][R24.64], R29 ;  /* 0x0000001d1800c986 */ /* 0x0003e2000c101114 */
[----:B------:R-:W-:-:S03]  /*c8b0*/  ISETP.LT.OR P4, PT, R34, 0x2, !P1 ;  /* 0x000000022200780c */ /* 0x000fc60004f81670 */
[----:B------:R-:W-:Y:S01]  /*c8c0*/  @!P5 STG.E.U8 desc[UR20][R24.64+0x1], R227 ;  /* 0x000001e31800d986 */ /* 0x000fe2000c101114 */
[----:B------:R-:W-:-:S03]  /*c8d0*/  ISETP.LT.OR P5, PT, R34, 0x9, !P2 ;  /* 0x000000092200780c */ /* 0x000fc600057a1670 */
[----:B------:R2:W-:Y:S01]  /*c8e0*/  @!P6 STG.E.U8 desc[UR20][R26.64], R31 ;  /* 0x0000001f1a00e986 */ /* 0x0005e2000c101114 */
[----:B------:R-:W-:Y:S01]  /*c8f0*/  ISETP.LT.OR P6, PT, R34, 0xa, !P2 ;  /* 0x0000000a2200780c */ /* 0x000fe200057c1670 */
[----:B------:R-:W-:Y:S01]  /*c900*/  FMUL R223, R223, UR32 ;  /* 0x00000020dfdf7c20 */ /* 0x000fe20008400000 */
[----:B------:R-:W-:Y:S01]  /*c910*/  F2FP.SATFINITE.E4M3.F32.PACK_AB_MERGE_C R225, RZ, R225, RZ ;  /* 0x000000e1ffe1723e */ /* 0x000fe200048070ff */
[----:B------:R-:W-:Y:S01]  /*c920*/  FMUL R221, R221, UR32 ;  /* 0x00000020dddd7c20 */ /* 0x000fe20008400000 */
[----:B------:R-:W-:Y:S01]  /*c930*/  F2FP.SATFINITE.E4M3.F32.PACK_AB_MERGE_C R33, RZ, R224, RZ ;  /* 0x000000e0ff21723e */ /* 0x000fe200048070ff */
[----:B------:R-:W-:Y:S01]  /*c940*/  FMUL R222, R222, UR32 ;  /* 0x00000020dede7c20 */ /* 0x000fe20008400000 */
[----:B------:R-:W-:Y:S01]  /*c950*/  F2FP.SATFINITE.E4M3.F32.PACK_AB_MERGE_C R223, RZ, R223, RZ ;  /* 0x000000dfffdf723e */ /* 0x000fe200048070ff */
[----:B------:R-:W-:Y:S04]  /*c960*/  @!P4 STG.E.U8 desc[UR20][R26.64+0x1], R225 ;  /* 0x000001e11a00c986 */ /* 0x000fe8000c101114 */
[----:B------:R3:W-:Y:S01]  /*c970*/  @!P5 STG.E.U8 desc[UR20][R24.64+0x8], R33 ;  /* 0x000008211800d986 */ /* 0x0007e2000c101114 */
[----:B------:R-:W-:-:S02]  /*c980*/  ISETP.LT.OR P5, PT, R34, 0xa, !P1 ;  /* 0x0000000a2200780c */ /* 0x000fc40004fa1670 */
[C---:B------:R-:W-:Y:S01]  /*c990*/  ISETP.LT.OR P4, PT, R34.reuse, 0x9, !P1 ;  /* 0x000000092200780c */ /* 0x040fe20004f81670 */
[----:B------:R-:W-:Y:S01]  /*c9a0*/  @!P6 STG.E.U8 desc[UR20][R24.64+0x9], R223 ;  /* 0x000009df1800e986 */ /* 0x000fe2000c101114 */
[----:B------:R-:W-:Y:S01]  /*c9b0*/  ISETP.LT.OR P6, PT, R34, 0x11, !P2 ;  /* 0x000000112200780c */ /* 0x000fe200057c1670 */
[----:B------:R-:W-:Y:S01]  /*c9c0*/  FMUL R220, R220, UR32 ;  /* 0x00000020dcdc7c20 */ /* 0x000fe20008400000 */
[----:B------:R-:W-:Y:S01]  /*c9d0*/  F2FP.SATFINITE.E4M3.F32.PACK_AB_MERGE_C R221, RZ, R221, RZ ;  /* 0x000000ddffdd723e */ /* 0x000fe200048070ff */
[----:B------:R-:W-:Y:S01]  /*c9e0*/  FMUL R219, R219, UR32 ;  /* 0x00000020dbdb7c20 */ /* 0x000fe20008400000 */
[----:B-1----:R-:W-:Y:S01]  /*c9f0*/  F2FP.SATFINITE.E4M3.F32.PACK_AB_MERGE_C R29, RZ, R222, RZ ;  /* 0x000000deff1d723e */ /* 0x002fe200048070ff */
[----:B------:R-:W-:Y:S01]  /*ca00*/  FMUL R218, R218, UR32 ;  /* 0x00000020dada7c20 */ /* 0x000fe20008400000 */
[----:B--2---:R-:W-:Y:S01]  /*ca10*/  F2FP.SATFINITE.E4M3.F32.PACK_AB_MERGE_C R31, RZ, R220, RZ ;  /* 0x000000dcff1f723e */ /* 0x004fe200048070ff */
[----:B------:R-:W-:Y:S01]  /*ca20*/  FMUL R217, R217, UR32 ;  /* 0x00000020d9d97c20 */ /* 0x000fe20008400000 */
[----:B------:R-:W-:Y:S01]  /*ca30*/  FMUL R215, R215, UR32 ;  /* 0x00000020d7d77c20 */ /* 0x000fe20008400000 */
[----:B------:R-:W-:Y:S01]  /*ca40*/  @!P5 STG.E.U8 desc[UR20][R26.64+0x9], R221 ;  /* 0x000009dd1a00d986 */ /* 0x000fe2000c101114 */
[----:B------:R-:W-:-:S03]  /*ca50*/  ISETP.LT.OR P5, PT, R34, 0x12, !P2 ;  /* 0x000000122200780c */ /* 0x000fc600057a1670 */
[----:B------:R1:W-:Y:S01]  /*ca60*/  @!P4 STG.E.U8 desc[UR20][R26.64+0x8], R29 ;  /* 0x0000081d1a00c986 */ /* 0x0003e2000c101114 */
[----:B------:R-:W-:-:S03]  /*ca70*/  ISETP.LT.OR P4, PT, R34, 0x11, !P1 ;  /* 0x000000112200780c */ /* 0x000fc60004f81670 */
[----:B------:R2:W-:Y:S01]  /*ca80*/  @!P6 STG.E.U8 desc[UR20][R24.64+0x10], R31 ;  /* 0x0000101f1800e986 */ /* 0x0005e2000c101114 */
[----:B------:R-:W-:Y:S02]  /*ca90*/  ISETP.LT.OR P6, PT, R34, 0x12, !P1 ;  /* 0x000000122200780c */ /* 0x000fe40004fc1670 */
[----:B------:R-:W-:Y:S01]  /*caa0*/  F2FP.SATFINITE.E4M3.F32.PACK_AB_MERGE_C R219, RZ, R219, RZ ;  /* 0x000000dbffdb723e */ /* 0x000fe200048070ff */
[----:B------:R-:W-:Y:S01]  /*cab0*/  FMUL R216, R216, UR32 ;  /* 0x00000020d8d87c20 */ /* 0x000fe20008400000 */
[----:B---3--:R-:W-:Y:S01]  /*cac0*/  F2FP.SATFINITE.E4M3.F32.PACK_AB_MERGE_C R33, RZ, R218, RZ ;  /* 0x000000daff21723e */ /* 0x008fe200048070ff */
[----:B------:R-:W-:Y:S01]  /*cad0*/  FMUL R214, R214, UR32 ;  /* 0x00000020d6d67c20 */ /* 0x000fe20008400000 */
[----:B------:R-:W-:Y:S01]  /*cae0*/  F2FP.SATFINITE.E4M3.F32.PACK_AB_MERGE_C R217, RZ, R217, RZ ;  /* 0x000000d9ffd9723e */ /* 0x000fe200048070ff */
[----:B------:R-:W-:Y:S01]  /*caf0*/  @!P5 STG.E.U8 desc[UR20][R24.64+0x11], R219 ;  /* 0x000011db1800d986 */ /* 0x000fe2000c101114 */
[----:B------:R-:W-:-:S03]  /*cb00*/  ISETP.LT.OR P5, PT, R34, 0x1a, !P2 ;  /* 0x0000001a2200780c */ /* 0x000fc600057a1670 */
[----:B------:R3:W-:Y:S01]  /*cb10*/  @!P4 STG.E.U8 desc[UR20][R26.64+0x10], R33 ;  /* 0x000010211a00c986 */ /* 0x0007e2000c101114 */
[----:B------:R-:W-:-:S03]  /*cb20*/  ISETP.LT.OR P4, PT, R34, 0x19, !P2 ;  /* 0x000000192200780c */ /* 0x000fc60005781670 */
[----:B------:R-:W-:Y:S01]  /*cb30*/  @!P6 STG.E.U8 desc[UR20][R26.64+0x11], R217 ;  /* 0x000011d91a00e986 */ /* 0x000fe2000c101114 */
[----:B------:R-:W-:Y:S02]  /*cb40*/  ISETP.LT.OR P6, PT, R34, 0x19, !P1 ;  /* 0x000000192200780c */ /* 0x000fe40004fc1670 */
[----:B------:R-:W-:Y:S01]  /*cb50*/  F2FP.SATFINITE.E4M3.F32.PACK_AB_MERGE_C R215, RZ, R215, RZ ;  /* 0x000000d7ffd7723e */ /* 0x000fe200048070ff */
[----:B------:R-:W-:Y:S01]  /*cb60*/  FMUL R213, R213, UR32 ;  /* 0x00000020d5d57c20 */ /* 0x000fe20008400000 */
[----:B-1----:R-:W-:Y:S01]  /*cb70*/  F2FP.SATFINITE.E4M3.F32.PACK_AB_MERGE_C R29, RZ, R216, RZ ;  /* 0x000000d8ff1d723e */ /* 0x002fe200048070ff */
[----:B------:R-:W-:Y:S01]  /*cb80*/  FMUL R212, R212, UR32 ;  /* 0x00000020d4d47c20 */ /* 0x000fe20008400000 */
[----:B--2---:R-:W-:Y:S01]  /*cb90*/  F2FP.SATFINITE.E4M3.F32.PACK_AB_MERGE_C R31, RZ, R214, RZ ;  /* 0x000000d6ff1f723e */ /* 0x004fe200048070ff */
[----:B------:R-:W-:Y:S01]  /*cba0*/  @!P5 STG.E.U8 desc[UR20][R24.64+0x19], R215 ;  /* 0x000019d71800d986 */ /* 0x000fe2000c101114 */
[----:B------:R-:W-:-:S03]  /*cbb0*/  ISETP.LT.OR P5, PT, R34, 0x1a, !P1 ;  /* 0x0000001a2200780c */ /* 0x000fc60004fa1670 */
[----:B------:R1:W-:Y:S01]  /*cbc0*/  @!P4 STG.E.U8 desc[UR20][R24.64+0x18], R29 ;  /* 0x0000181d1800c986 */ /* 0x0003e2000c101114 */
[----:B------:R-:W-:-:S03]  /*cbd0*/  ISETP.LT.OR P4, PT, R34, 0x21, !P2 ;  /* 0x000000212200780c */ /* 0x000fc60005781670 */
[----:B------:R2:W-:Y:S01]  /*cbe0*/  @!P6 STG.E.U8 desc[UR20][R26.64+0x18], R31 ;  /* 0x0000181f1a00e986 */ /* 0x0005e2000c101114 */
[----:B------:R-:W-:Y:S01]  /*cbf0*/  ISETP.LT.OR P6, PT, R34, 0x22, !P2 ;  /* 0x000000222200780c */ /* 0x000fe200057c1670 */
[----:B------:R-:W-:Y:S01]  /*cc00*/  FMUL R211, R211, UR32 ;  /* 0x00000020d3d37c20 */ /* 0x000fe20008400000 */
        /* <DEDUP_REMOVED lines=51> */
[----:B------:R-:W3:Y:S01]  /*cf40*/  LDL.LU R226, [R1+0xc] ;  /* 0x00000c0001e27983 */ /* 0x000ee20000300800 */
[----:B------:R-:W-:-:S03]  /*cf50*/  F2FP.SATFINITE.E4M3.F32.PACK_AB_MERGE_C R199, RZ, R199, RZ ;  /* 0x000000c7ffc7723e */ /* 0x000fc600048070ff */
[----:B------:R-:W-:Y:S01]  /*cf60*/  @!P5 STG.E.U8 desc[UR20][R26.64+0x31], R201 ;  /* 0x000031c91a00d986 */ /* 0x000fe2000c101114 */
[----:B------:R-:W-:-:S03]  /*cf70*/  ISETP.LT.OR P5, PT, R34, 0x3a, !P1 ;  /* 0x0000003a2200780c */ /* 0x000fc60004fa1670 */
[----:B------:R4:W-:Y:S01]  /*cf80*/  @!P4 STG.E.U8 desc[UR20][R24.64+0x38], R33 ;  /* 0x000038211800c986 */ /* 0x0009e2000c101114 */
[----:B------:R-:W-:-:S03]  /*cf90*/  ISETP.LT.OR P4, PT, R34, 0x39, !P1 ;  /* 0x000000392200780c */ /* 0x000fc60004f81670 */
[----:B------:R-:W-:Y:S01]  /*cfa0*/  @!P6 STG.E.U8 desc[UR20][R24.64+0x39], R199 ;  /* 0x000039c71800e986 */ /* 0x000fe2000c101114 */
[----:B------:R-:W-:Y:S01]  /*cfb0*/  ISETP.LT.OR P6, PT, R34, 0x41, !P2 ;  /* 0x000000412200780c */ /* 0x000fe200057c1670 */
[----:B------:R-:W-:Y:S01]  /*cfc0*/  FMUL R198, R198, UR32 ;  /* 0x00000020c6c67c20 */ /* 0x000fe20008400000 */
[----:B------:R-:W-:Y:S01]  /*cfd0*/  FMUL R196, R196, UR32 ;  /* 0x00000020c4c47c20 */ /* 0x000fe20008400000 */
[----:B------:R-:W3:Y:S01]  /*cfe0*/  LDL.LU R227, [R1+0x8] ;  /* 0x0000080001e37983 */ /* 0x000ee20000300800 */
[----:B------:R-:W-:-:S03]  /*cff0*/  F2FP.SATFINITE.E4M3.F32.PACK_AB_MERGE_C R197, RZ, R197, RZ ;  /* 0x000000c5ffc5723e */ /* 0x000fc600048070ff */
[----:B------:R-:W3:Y:S01]  /*d000*/  LDL.LU R224, [R1+0x4] ;  /* 0x0000040001e07983 */ /* 0x000ee20000300800 */
[----:B-1----:R-:W-:-:S03]  /*d010*/  F2FP.SATFINITE.E4M3.F32.PACK_AB_MERGE_C R29, RZ, R198, RZ ;  /* 0x000000c6ff1d723e */ /* 0x002fc600048070ff */
[----:B------:R-:W3:Y:S01]  /*d020*/  LDL.LU R225, [R1] ;  /* 0x0000000001e17983 */ /* 0x000ee20000300800 */
[----:B--2---:R-:W-:-:S03]  /*d030*/  F2FP.SATFINITE.E4M3.F32.PACK_AB_MERGE_C R31, RZ, R196, RZ ;  /* 0x000000c4ff1f723e */ /* 0x004fc600048070ff */
[----:B------:R-:W-:Y:S01]  /*d040*/  @!P5 STG.E.U8 desc[UR20][R26.64+0x39], R197 ;  /* 0x000039c51a00d986 */ /* 0x000fe2000c101114 */
[C---:B------:R-:W-:Y:S01]  /*d050*/  ISETP.LT.OR P5, PT, R34.reuse, 0x42, !P2 ;  /* 0x000000422200780c */ /* 0x040fe200057a1670 */
[----:B------:R-:W-:Y:S02]  /*d060*/  FMUL R195, R195, UR32 ;  /* 0x00000020c3c37c20 */ /* 0x000fe40008400000 */
[----:B------:R1:W-:Y:S01]  /*d070*/  @!P4 STG.E.U8 desc[UR20][R26.64+0x38], R29 ;  /* 0x0000381d1a00c986 */ /* 0x0003e2000c101114 */
[----:B------:R-:W-:-:S03]  /*d080*/  ISETP.LT.OR P4, PT, R34, 0x41, !P1 ;  /* 0x000000412200780c */ /* 0x000fc60004f81670 */
[----:B------:R2:W-:Y:S01]  /*d090*/  @!P6 STG.E.U8 desc[UR20][R24.64+0x40], R31 ;  /* 0x0000401f1800e986 */ /* 0x0005e2000c101114 */
[----:B------:R-:W-:Y:S01]  /*d0a0*/  ISETP.LT.OR P6, PT, R34, 0x42, !P1 ;  /* 0x000000422200780c */ /* 0x000fe20004fc1670 */
[----:B------:R-:W-:Y:S01]  /*d0b0*/  FMUL R194, R194, UR32 ;  /* 0x00000020c2c27c20 */ /* 0x000fe20008400000 */
[----:B------:R-:W-:Y:S01]  /*d0c0*/  FMUL R193, R193, UR32 ;  /* 0x00000020c1c17c20 */ /* 0x000fe20008400000 */
[----:B------:R-:W-:Y:S01]  /*d0d0*/  F2FP.SATFINITE.E4M3.F32.PACK_AB_MERGE_C R195, RZ, R195, RZ ;  /* 0x000000c3ffc3723e */ /* 0x000fe200048070ff */
[----:B------:R-:W-:Y:S01]  /*d0e0*/  FMUL R191, R191, UR32 ;  /* 0x00000020bfbf7c20 */ /* 0x000fe20008400000 */
[----:B------:R-:W-:Y:S01]  /*d0f0*/  FMUL R192, R192, UR32 ;  /* 0x00000020c0c07c20 */ /* 0x000fe20008400000 */
[----:B----4-:R-:W-:Y:S01]  /*d100*/  F2FP.SATFINITE.E4M3.F32.PACK_AB_MERGE_C R33, RZ, R194, RZ ;  /* 0x000000c2ff21723e */ /* 0x010fe200048070ff */
        /* <DEDUP_REMOVED lines=178> */
[----:B-1----:R-:W-:Y:S01]  /*dc30*/  F2FP.SATFINITE.E4M3.F32.PACK_AB_MERGE_C R29, RZ, R22, RZ ;  /* 0x00000016ff1d723e */ /* 0x002fe200048070ff */
[----:B------:R-:W-:Y:S01]  /*dc40*/  FMUL R18, R18, UR32 ;  /* 0x0000002012127c20 */ /* 0x000fe20008400000 */
[----:B--2---:R-:W-:Y:S01]  /*dc50*/  F2FP.SATFINITE.E4M3.F32.PACK_AB_MERGE_C R31, RZ, R20, RZ ;  /* 0x00000014ff1f723e */ /* 0x004fe200048070ff */
[----:B------:R1:W-:Y:S01]  /*dc60*/  @!P5 STG.E.U8 desc[UR20][R26.64+0x99], R21 ;  /* 0x000099151a00d986 */ /* 0x0003e2000c101114 */
[----:B------:R-:W-:-:S03]  /*dc70*/  ISETP.LT.OR P5, PT, R34, 0xa2, !P2 ;  /* 0x000000a22200780c */ /* 0x000fc600057a1670 */
[----:B------:R-:W-:Y:S01]  /*dc80*/  @!P4 STG.E.U8 desc[UR20][R26.64+0x98], R29 ;  /* 0x0000981d1a00c986 */ /* 0x000fe2000c101114 */
[----:B------:R-:W-:-:S03]  /*dc90*/  ISETP.LT.OR P4, PT, R34, 0xa1, !P1 ;  /* 0x000000a12200780c */ /* 0x000fc60004f81670 */
[----:B------:R-:W-:Y:S01]  /*dca0*/  @!P6 STG.E.U8 desc[UR20][R24.64+0xa0], R31 ;  /* 0x0000a01f1800e986 */ /* 0x000fe2000c101114 */
[----:B------:R-:W-:Y:S01]  /*dcb0*/  ISETP.LT.OR P6, PT, R34, 0xa2, !P1 ;  /* 0x000000a22200780c */ /* 0x000fe20004fc1670 */
[----:B------:R-:W-:Y:S01]  /*dcc0*/  FMUL R17, R17, UR32 ;  /* 0x0000002011117c20 */ /* 0x000fe20008400000 */
[----:B------:R-:W-:Y:S01]  /*dcd0*/  F2FP.SATFINITE.E4M3.F32.PACK_AB_MERGE_C R19, RZ, R19, RZ ;  /* 0x00000013ff13723e */ /* 0x000fe200048070ff */
[----:B------:R-:W-:Y:S01]  /*dce0*/  FMUL R15, R15, UR32 ;  /* 0x000000200f0f7c20 */ /* 0x000fe20008400000 */
[----:B----4-:R-:W-:Y:S01]  /*dcf0*/  F2FP.SATFINITE.E4M3.F32.PACK_AB_MERGE_C R23, RZ, R18, RZ ;  /* 0x00000012ff17723e */ /* 0x010fe200048070ff */
[----:B------:R-:W-:Y:S01]  /*dd00*/  FMUL R16, R16, UR32 ;  /* 0x0000002010107c20 */ /* 0x000fe20008400000 */
[----:B------:R-:W-:Y:S01]  /*dd10*/  F2FP.SATFINITE.E4M3.F32.PACK_AB_MERGE_C R17, RZ, R17, RZ ;  /* 0x00000011ff11723e */ /* 0x000fe200048070ff */
        /* <DEDUP_REMOVED lines=34> */
[----:B------:R-:W3:Y:S01]  /*df40*/  LDL.LU R223, [R1+0x14] ;  /* 0x0000140001df7983 */ /* 0x000ee20000300800 */
[----:B--2---:R-:W-:-:S03]  /*df50*/  F2FP.SATFINITE.E4M3.F32.PACK_AB_MERGE_C R13, RZ, R8, RZ ;  /* 0x00000008ff0d723e */ /* 0x004fc600048070ff */
[----:B------:R-:W-:Y:S01]  /*df60*/  @!P5 STG.E.U8 desc[UR20][R26.64+0xb1], R9 ;  /* 0x0000b1091a00d986 */ /* 0x000fe2000c101114 */
[----:B------:R-:W-:-:S03]  /*df70*/  ISETP.LT.OR P5, PT, R34, 0xba, !P2 ;  /* 0x000000ba2200780c */ /* 0x000fc600057a1670 */
[----:B------:R-:W-:Y:S01]  /*df80*/  @!P4 STG.E.U8 desc[UR20][R26.64+0xb0], R15 ;  /* 0x0000b00f1a00c986 */ /* 0x000fe2000c101114 */
[----:B------:R-:W-:-:S03]  /*df90*/  ISETP.LT.OR P4, PT, R34, 0xb9, !P1 ;  /* 0x000000b92200780c */ /* 0x000fc60004f81670 */
[----:B------:R1:W-:Y:S01]  /*dfa0*/  @!P6 STG.E.U8 desc[UR20][R24.64+0xb8], R13 ;  /* 0x0000b80d1800e986 */ /* 0x0003e2000c101114 */
[----:B------:R-:W-:Y:S01]  /*dfb0*/  ISETP.LT.OR P6, PT, R34, 0xba, !P1 ;  /* 0x000000ba2200780c */ /* 0x000fe20004fc1670 */
[----:B-----5:R-:W-:Y:S01]  /*dfc0*/  FMUL R5, R5, UR32 ;  /* 0x0000002005057c20 */ /* 0x020fe20008400000 */
[----:B------:R-:W-:Y:S01]  /*dfd0*/  F2FP.SATFINITE.E4M3.F32.PACK_AB_MERGE_C R7, RZ, R7, RZ ;  /* 0x00000007ff07723e */ /* 0x000fe200048070ff */
[----:B------:R-:W2:Y:S01]  /*dfe0*/  LDL.LU R222, [R1+0x10] ;  /* 0x0000100001de7983 */ /* 0x000ea20000300800 */
[----:B------:R-:W-:Y:S01]  /*dff0*/  FMUL R6, R6, UR32 ;  /* 0x0000002006067c20 */ /* 0x000fe20008400000 */
[----:B------:R-:W-:Y:S01]  /*e000*/  FMUL R2, R2, UR32 ;  /* 0x0000002002027c20 */ /* 0x000fe20008400000 */
[----:B------:R-:W-:Y:S01]  /*e010*/  F2FP.SATFINITE.E4M3.F32.PACK_AB_MERGE_C R5, RZ, R5, RZ ;  /* 0x00000005ff05723e */ /* 0x000fe200048070ff */
[----:B------:R0:W-:Y:S01]  /*e020*/  @!P5 STG.E.U8 desc[UR20][R24.64+0xb9], R7 ;  /* 0x0000b9071800d986 */ /* 0x0001e2000c101114 */
[----:B------:R-:W-:Y:S01]  /*e030*/  FMUL R3, R3, UR32 ;  /* 0x0000002003037c20 */ /* 0x000fe20008400000 */
[----:B----4-:R-:W-:Y:S01]  /*e040*/  F2FP.SATFINITE.E4M3.F32.PACK_AB_MERGE_C R11, RZ, R6, RZ ;  /* 0x00000006ff0b723e */ /* 0x010fe200048070ff */
[----:B------:R-:W-:Y:S01]  /*e050*/  FMUL R0, R0, UR32 ;  /* 0x0000002000007c20 */ /* 0x000fe20008400000 */
[----:B------:R-:W4:Y:S01]  /*e060*/  LDL.LU R221, [R1+0x18] ;  /* 0x0000180001dd7983 */ /* 0x000f220000300800 */
[----:B------:R-:W-:Y:S01]  /*e070*/  ISETP.LT.OR P5, PT, R34, 0xc2, !P2 ;  /* 0x000000c22200780c */ /* 0x000fe200057a1670 */
[----:B------:R-:W-:Y:S01]  /*e080*/  FMUL R4, R4, UR32 ;  /* 0x0000002004047c20 */ /* 0x000fe20008400000 */
[----:B-1----:R-:W-:Y:S01]  /*e090*/  F2FP.SATFINITE.E4M3.F32.PACK_AB_MERGE_C R13, RZ, R3, RZ ;  /* 0x00000003ff0d723e */ /* 0x002fe200048070ff */
[----:B------:R1:W-:Y:S01]  /*e0a0*/  @!P6 STG.E.U8 desc[UR20][R26.64+0xb9], R5 ;  /* 0x0000b9051a00e986 */ /* 0x0003e2000c101114 */
[----:B0-----:R-:W-:Y:S01]  /*e0b0*/  F2FP.SATFINITE.E4M3.F32.PACK_AB_MERGE_C R7, RZ, R2, RZ ;  /* 0x00000002ff07723e */ /* 0x001fe200048070ff */
[----:B---3--:R-:W-:-:S02]  /*e0c0*/  FMUL R2, R225, UR32 ;  /* 0x00000020e1027c20 */ /* 0x008fc40008400000 */
[----:B------:R0:W-:Y:S01]  /*e0d0*/  @!P4 STG.E.U8 desc[UR20][R26.64+0xb8], R11 ;  /* 0x0000b80b1a00c986 */ /* 0x0001e2000c101114 */
[----:B------:R-:W-:Y:S01]  /*e0e0*/  FMUL R3, R224, UR32 ;  /* 0x00000020e0037c20 */ /* 0x000fe20008400000 */
[C---:B------:R-:W-:Y:S02]  /*e0f0*/  ISETP.LT.OR P4, PT, R34.reuse, 0xc1, !P2 ;  /* 0x000000c12200780c */ /* 0x040fe40005781670 */
[----:B------:R-:W3:Y:S01]  /*e100*/  LDL.LU R225, [R1+0x1c] ;  /* 0x00001c0001e17983 */ /* 0x000ee20000300800 */
[----:B------:R-:W-:Y:S02]  /*e110*/  F2FP.SATFINITE.E4M3.F32.PACK_AB_MERGE_C R9, RZ, R4, RZ ;  /* 0x00000004ff09723e */ /* 0x000fe400048070ff */
[----:B-1----:R-:W-:Y:S01]  /*e120*/  F2FP.SATFINITE.E4M3.F32.PACK_AB_MERGE_C R5, RZ, R0, RZ ;  /* 0x00000000ff05723e */ /* 0x002fe200048070ff */
[----:B------:R-:W3:Y:S01]  /*e130*/  LDL.LU R224, [R1+0x20] ;  /* 0x0000200001e07983 */ /* 0x000ee20000300800 */
[----:B------:R-:W-:Y:S01]  /*e140*/  FMUL R0, R227, UR32 ;  /* 0x00000020e3007c20 */ /* 0x000fe20008400000 */
[----:B------:R-:W-:-:S02]  /*e150*/  ISETP.LT.OR P6, PT, R34, 0xc1, !P1 ;  /* 0x000000c12200780c */ /* 0x000fc40004fc1670 */
[----:B0-----:R-:W-:Y:S01]  /*e160*/  F2FP.SATFINITE.E4M3.F32.PACK_AB_MERGE_C R11, RZ, R2, RZ ;  /* 0x00000002ff0b723e */ /* 0x001fe200048070ff */
[----:B------:R-:W3:Y:S01]  /*e170*/  LDL.LU R227, [R1+0x24] ;  /* 0x0000240001e37983 */ /* 0x000ee20000300800 */
[----:B------:R-:W-:-:S03]  /*e180*/  FMUL R2, R226, UR32 ;  /* 0x00000020e2027c20 */ /* 0x000fc60008400000 */
[----:B------:R-:W3:Y:S04]  /*e190*/  LDL.LU R226, [R1+0x28] ;  /* 0x0000280001e27983 */ /* 0x000ee80000300800 */
[----:B------:R-:W-:Y:S01]  /*e1a0*/  @!P5 STG.E.U8 desc[UR20][R24.64+0xc1], R13 ;  /* 0x0000c10d1800d986 */ /* 0x000fe2000c101114 */
[----:B------:R-:W-:-:S03]  /*e1b0*/  ISETP.LT.OR P5, PT, R34, 0xc2, !P1 ;  /* 0x000000c22200780c */ /* 0x000fc60004fa1670 */
[----:B------:R0:W-:Y:S01]  /*e1c0*/  @!P4 STG.E.U8 desc[UR20][R24.64+0xc0], R9 ;  /* 0x0000c0091800c986 */ /* 0x0001e2000c101114 */
[----:B------:R-:W-:-:S03]  /*e1d0*/  ISETP.LT.OR P4, PT, R34, 0xc9, !P2 ;  /* 0x000000c92200780c */ /* 0x000fc60005781670 */
[----:B------:R1:W-:Y:S01]  /*e1e0*/  @!P6 STG.E.U8 desc[UR20][R26.64+0xc0], R7 ;  /* 0x0000c0071a00e986 */ /* 0x0003e2000c101114 */
[----:B------:R-:W-:-:S03]  /*e1f0*/  ISETP.LT.OR P6, PT, R34, 0xca, !P2 ;  /* 0x000000ca2200780c */ /* 0x000fc600057c1670 */
[----:B------:R-:W3:Y:S04]  /*e200*/  LDL.LU R220, [R1+0x2c] ;  /* 0x00002c0001dc7983 */ /* 0x000ee80000300800 */
[----:B------:R2:W-:Y:S01]  /*e210*/  @!P5 STG.E.U8 desc[UR20][R26.64+0xc1], R5 ;  /* 0x0000c1051a00d986 */ /* 0x0005e2000c101114 */
[----:B0-----:R-:W-:-:S03]  /*e220*/  F2FP.SATFINITE.E4M3.F32.PACK_AB_MERGE_C R9, RZ, R3, RZ ;  /* 0x00000003ff09723e */ /* 0x001fc600048070ff */
[----:B------:R-:W-:Y:S01]  /*e230*/  @!P4 STG.E.U8 desc[UR20][R24.64+0xc8], R11 ;  /* 0x0000c80b1800c986 */ /* 0x000fe2000c101114 */
[----:B------:R-:W-:Y:S02]  /*e240*/  ISETP.LT.OR P4, PT, R34, 0xc9, !P1 ;  /* 0x000000c92200780c */ /* 0x000fe40004f81670 */
[----:B-1----:R-:W-:Y:S02]  /*e250*/  F2FP.SATFINITE.E4M3.F32.PACK_AB_MERGE_C R7, RZ, R0, RZ ;  /* 0x00000000ff07723e */ /* 0x002fe400048070ff */
[----:B------:R-:W-:Y:S01]  /*e260*/  F2FP.SATFINITE.E4M3.F32.PACK_AB_MERGE_C R13, RZ, R2, RZ ;  /* 0x00000002ff0d723e */ /* 0x000fe200048070ff */
[----:B------:R0:W-:Y:S08]  /*e270*/  @!P6 STG.E.U8 desc[UR20][R24.64+0xc9], R9 ;  /* 0x0000c9091800e986 */ /* 0x0001f0000c101114 */
[----:B------:R1:W-:Y:S01]  /*e280*/  @!P4 STG.E.U8 desc[UR20][R26.64+0xc8], R7 ;  /* 0x0000c8071a00c986 */ /* 0x0003e2000c101114 */
[----:B------:R-:W-:Y:S01]  /*e290*/  FMUL R0, R223, UR32 ;  /* 0x00000020df007c20 */ /* 0x000fe20008400000 */
[----:B--2---:R-:W-:-:S02]  /*e2a0*/  FMUL R3, R222, UR32 ;  /* 0x00000020de037c20 */ /* 0x004fc40008400000 */
[----:B------:R-:W2:Y:S03]  /*e2b0*/  LDL.LU R222, [R1+0x30] ;  /* 0x0000300001de7983 */ /* 0x000ea60000300800 */
[----:B------:R-:W-:Y:S01]  /*e2c0*/  F2FP.SATFINITE.E4M3.F32.PACK_AB_MERGE_C R5, RZ, R3, RZ ;  /* 0x00000003ff05723e */ /* 0x000fe200048070ff */
[----:B------:R-:W2:Y:S01]  /*e2d0*/  LDL.LU R223, [R1+0x34] ;  /* 0x0000340001df7983 */ /* 0x000ea20000300800 */
[----:B----4-:R-:W-:Y:S01]  /*e2e0*/  FMUL R2, R221, UR32 ;  /* 0x00000020dd027c20 */ /* 0x010fe20008400000 */
[----:B0-----:R-:W-:-:S04]  /*e2f0*/  F2FP.SATFINITE.E4M3.F32.PACK_AB_MERGE_C R9, RZ, R0, RZ ;  /* 0x00000000ff09723e */ /* 0x001fc800048070ff */
[----:B------:R-:W-:Y:S01]  /*e300*/  F2FP.SATFINITE.E4M3.F32.PACK_AB_MERGE_C R11, RZ, R2, RZ ;  /* 0x00000002ff0b723e */ /* 0x000fe200048070ff */
[----:B---3--:R-:W-:Y:S02]  /*e310*/  FMUL R3, R225, UR32 ;  /* 0x00000020e1037c20 */ /* 0x008fe40008400000 */
[----:B------:R-:W3:Y:S01]  /*e320*/  LDL.LU R225, [R1+0x38] ;  /* 0x0000380001e17983 */ /* 0x000ee20000300800 */
[----:B------:R-:W-:Y:S02]  /*e330*/  FMUL R0, R224, UR32 ;  /* 0x00000020e0007c20 */ /* 0x000fe40008400000 */
[----:B-1----:R-:W-:Y:S01]  /*e340*/  F2FP.SATFINITE.E4M3.F32.PACK_AB_MERGE_C R7, RZ, R3, RZ ;  /* 0x00000003ff07723e */ /* 0x002fe200048070ff */
[----:B------:R-:W4:Y:S01]  /*e350*/  LDL.LU R224, [R1+0x3c] ;  /* 0x00003c0001e07983 */ /* 0x000f220000300800 */
[----:B------:R-:W-:-:S03]  /*e360*/  FMUL R2, R227, UR32 ;  /* 0x00000020e3027c20 */ /* 0x000fc60008400000 */
[----:B------:R-:W4:Y:S01]  /*e370*/  LDL.LU R227, [R1+0x40] ;  /* 0x0000400001e37983 */ /* 0x000f220000300800 */
[----:B------:R-:W-:-:S03]  /*e380*/  FMUL R3, R226, UR32 ;  /* 0x00000020e2037c20 */ /* 0x000fc60008400000 */
[----:B------:R-:W4:Y:S01]  /*e390*/  LDL.LU R226, [R1+0x44] ;  /* 0x0000440001e27983 */ /* 0x000f220000300800 */
[C---:B------:R-:W-:Y:S02]  /*e3a0*/  ISETP.LT.OR P5, PT, R34.reuse, 0xca, !P1 ;  /* 0x000000ca2200780c */ /* 0x040fe40004fa1670 */
[C---:B------:R-:W-:Y:S01]  /*e3b0*/  ISETP.LT.OR P6, PT, R34.reuse, 0xd1, !P2 ;  /* 0x000000d12200780c */ /* 0x040fe200057c1670 */
[----:B------:R-:W4:Y:S01]  /*e3c0*/  LDL.LU R219, [R1+0x48] ;  /* 0x0000480001db7983 */ /* 0x000f220000300800 */
[----:B------:R-:W-:-:S03]  /*e3d0*/  ISETP.LT.OR P4, PT, R34, 0xd1, !P1 ;  /* 0x000000d12200780c */ /* 0x000fc60004f81670 */
[----:B------:R-:W4:Y:S04]  /*e3e0*/  LDL.LU R218, [R1+0x4c] ;  /* 0x00004c0001da7983 */ /* 0x000f280000300800 */
[----:B------:R-:W4:Y:S04]  /*e3f0*/  LDL.LU R221, [R1+0x50] ;  /* 0x0000500001dd7983 */ /* 0x000f280000300800 */
[----:B------:R0:W-:Y:S01]  /*e400*/  @!P5 STG.E.U8 desc[UR20][R26.64+0xc9], R13 ;  /* 0x0000c90d1a00d986 */ /* 0x0001e2000c101114 */
[----:B------:R-:W-:-:S03]  /*e410*/  ISETP.LT.OR P5, PT, R34, 0xd2, !P2 ;  /* 0x000000d22200780c */ /* 0x000fc600057a1670 */
[----:B------:R1:W-:Y:S01]  /*e420*/  @!P6 STG.E.U8 desc[UR20][R24.64+0xd0], R5 ;  /* 0x0000d0051800e986 */ /* 0x0003e2000c101114 */
[----:B------:R-:W-:Y:S02]  /*e430*/  ISETP.LT.OR P6, PT, R34, 0xd2, !P1 ;  /* 0x000000d22200780c */ /* 0x000fe40004fc1670 */
[----:B0-----:R-:W-:-:S07]  /*e440*/  F2FP.SATFINITE.E4M3.F32.PACK_AB_MERGE_C R13, RZ, R2, RZ ;  /* 0x00000002ff0d723e */ /* 0x001fce00048070ff */
[----:B------:R0:W-:Y:S01]  /*e450*/  @!P5 STG.E.U8 desc[UR20][R24.64+0xd1], R9 ;  /* 0x0000d1091800d986 */ /* 0x0001e2000c101114 */
[C---:B------:R-:W-:Y:S02]  /*e460*/  ISETP.LT.OR P5, PT, R34.reuse, 0xda, !P2 ;  /* 0x000000da2200780c */ /* 0x040fe400057a1670 */
[----:B-1----:R-:W-:Y:S01]  /*e470*/  F2FP.SATFINITE.E4M3.F32.PACK_AB_MERGE_C R5, RZ, R0, RZ ;  /* 0x00000000ff05723e */ /* 0x002fe200048070ff */
[----:B------:R-:W-:Y:S01]  /*e480*/  @!P4 STG.E.U8 desc[UR20][R26.64+0xd0], R11 ;  /* 0x0000d00b1a00c986 */ /* 0x000fe2000c101114 */
[----:B------:R-:W-:Y:S01]  /*e490*/  ISETP.LT.OR P4, PT, R34, 0xd9, !P2 ;  /* 0x000000d92200780c */ /* 0x000fe20005781670 */
[----:B------:R-:W-:Y:S02]  /*e4a0*/  FMUL R0, R220, UR32 ;  /* 0x00000020dc007c20 */ /* 0x000fe40008400000 */
[----:B------:R1:W-:Y:S01]  /*e4b0*/  @!P6 STG.E.U8 desc[UR20][R26.64+0xd1], R7 ;  /* 0x0000d1071a00e986 */ /* 0x0003e2000c101114 */
[----:B------:R-:W-:-:S03]  /*e4c0*/  ISETP.LT.OR P6, PT, R34, 0xd9, !P1 ;  /* 0x000000d92200780c */ /* 0x000fc60004fc1670 */
[----:B------:R-:W4:Y:S01]  /*e4d0*/  LDL.LU R220, [R1+0x54] ;  /* 0x0000540001dc7983 */ /* 0x000f220000300800 */
[----:B0-----:R-:W-:-:S03]  /*e4e0*/  F2FP.SATFINITE.E4M3.F32.PACK_AB_MERGE_C R9, RZ, R3, RZ ;  /* 0x00000003ff09723e */ /* 0x001fc600048070ff */
[----:B------:R-:W-:Y:S01]  /*e4f0*/  @!P5 STG.E.U8 desc[UR20][R24.64+0xd9], R13 ;  /* 0x0000d90d1800d986 */ /* 0x000fe2000c101114 */
[----:B-1----:R-:W-:-:S03]  /*e500*/  F2FP.SATFINITE.E4M3.F32.PACK_AB_MERGE_C R7, RZ, R0, RZ ;  /* 0x00000000ff07723e */ /* 0x002fc600048070ff */
[----:B------:R0:W-:Y:S04]  /*e510*/  @!P4 STG.E.U8 desc[UR20][R24.64+0xd8], R5 ;  /* 0x0000d8051800c986 */ /* 0x0001e8000c101114 */
[----:B------:R1:W-:Y:S01]  /*e520*/  @!P6 STG.E.U8 desc[UR20][R26.64+0xd8], R9 ;  /* 0x0000d8091a00e986 */ /* 0x0003e2000c101114 */
[----:B--2---:R-:W-:-:S03]  /*e530*/  FMUL R2, R222, UR32 ;  /* 0x00000020de027c20 */ /* 0x004fc60008400000 */
[----:B------:R-:W2:Y:S01]  /*e540*/  LDL.LU R222, [R1+0x58] ;  /* 0x0000580001de7983 */ /* 0x000ea20000300800 */
[----:B------:R-:W-:Y:S01]  /*e550*/  FMUL R3, R223, UR32 ;  /* 0x00000020df037c20 */ /* 0x000fe20008400000 */
[----:B------:R-:W-:Y:S02]  /*e560*/  F2FP.SATFINITE.E4M3.F32.PACK_AB_MERGE_C R11, RZ, R2, RZ ;  /* 0x00000002ff0b723e */ /* 0x000fe400048070ff */
[----:B------:R-:W2:Y:S02]  /*e570*/  LDL.LU R223, [R1+0x5c] ;  /* 0x00005c0001df7983 */ /* 0x000ea40000300800 */
[----:B0-----:R-:W-:Y:S01]  /*e580*/  F2FP.SATFINITE.E4M3.F32.PACK_AB_MERGE_C R5, RZ, R3, RZ ;  /* 0x00000003ff05723e */ /* 0x001fe200048070ff */
[----:B---3--:R-:W-:Y:S02]  /*e590*/  FMUL R0, R225, UR32 ;  /* 0x00000020e1007c20 */ /* 0x008fe40008400000 */
[----:B------:R-:W3:Y:S01]  /*e5a0*/  LDL.LU R225, [R1+0x60] ;  /* 0x0000600001e17983 */ /* 0x000ee20000300800 */
[----:B----4-:R-:W-:-:S02]  /*e5b0*/  FMUL R2, R224, UR32 ;  /* 0x00000020e0027c20 */ /* 0x010fc40008400000 */
[----:B-1----:R-:W-:Y:S01]  /*e5c0*/  F2FP.SATFINITE.E4M3.F32.PACK_AB_MERGE_C R9, RZ, R0, RZ ;  /* 0x00000000ff09723e */ /* 0x002fe200048070ff */
[----:B------:R-:W4:Y:S01]  /*e5d0*/  LDL.LU R224, [R1+0x64] ;  /* 0x0000640001e07983 */ /* 0x000f220000300800 */
[----:B------:R-:W-:-:S03]  /*e5e0*/  FMUL R3, R227, UR32 ;  /* 0x00000020e3037c20 */ /* 0x000fc60008400000 */
[----:B------:R-:W4:Y:S01]  /*e5f0*/  LDL.LU R227, [R1+0x68] ;  /* 0x0000680001e37983 */ /* 0x000f220000300800 */
[----:B------:R-:W-:-:S03]  /*e600*/  FMUL R0, R226, UR32 ;  /* 0x00000020e2007c20 */ /* 0x000fc60008400000 */
[----:B------:R-:W4:Y:S01]  /*e610*/  LDL.LU R226, [R1+0x6c] ;  /* 0x00006c0001e27983 */ /* 0x000f220000300800 */
[C---:B------:R-:W-:Y:S02]  /*e620*/  ISETP.LT.OR P5, PT, R34.reuse, 0xda, !P1 ;  /* 0x000000da2200780c */ /* 0x040fe40004fa1670 */
[C---:B------:R-:W-:Y:S02]  /*e630*/  ISETP.LT.OR P4, PT, R34.reuse, 0xe1, !P2 ;  /* 0x000000e12200780c */ /* 0x040fe40005781670 */
[----:B------:R-:W-:-:S09]  /*e640*/  ISETP.LT.OR P6, PT, R34, 0xe2, !P2 ;  /* 0x000000e22200780c */ /* 0x000fd200057c1670 */
[----:B------:R0:W-:Y:S01]  /*e650*/  @!P5 STG.E.U8 desc[UR20][R26.64+0xd9], R7 ;  /* 0x0000d9071a00d986 */ /* 0x0001e2000c101114 */
[----:B------:R-:W-:-:S03]  /*e660*/  ISETP.LT.OR P5, PT, R34, 0xe2, !P1 ;  /* 0x000000e22200780c */ /* 0x000fc60004fa1670 */
[----:B------:R-:W-:Y:S01]  /*e670*/  @!P4 STG.E.U8 desc[UR20][R24.64+0xe0], R11 ;  /* 0x0000e00b1800c986 */ /* 0x000fe2000c101114 */
[----:B------:R-:W-:-:S03]  /*e680*/  ISETP.LT.OR P4, PT, R34, 0xe1, !P1 ;  /* 0x000000e12200780c */ /* 0x000fc60004f81670 */
[----:B------:R1:W-:Y:S01]  /*e690*/  @!P6 STG.E.U8 desc[UR20][R24.64+0xe1], R5 ;  /* 0x0000e1051800e986 */ /* 0x0003e2000c101114 */
[----:B------:R-:W-:Y:S02]  /*e6a0*/  ISETP.LT.OR P6, PT, R34, 0xe9, !P2 ;  /* 0x000000e92200780c */ /* 0x000fe400057c1670 */
[----:B------:R-:W-:Y:S02]  /*e6b0*/  F2FP.SATFINITE.E4M3.F32.PACK_AB_MERGE_C R13, RZ, R2, RZ ;  /* 0x00000002ff0d723e */ /* 0x000fe400048070ff */
[----:B0-----:R-:W-:-:S03]  /*e6c0*/  F2FP.SATFINITE.E4M3.F32.PACK_AB_MERGE_C R7, RZ, R3, RZ ;  /* 0x00000003ff07723e */ /* 0x001fc600048070ff */
[----:B------:R-:W-:Y:S01]  /*e6d0*/  @!P5 STG.E.U8 desc[UR20][R26.64+0xe1], R13 ;  /* 0x0000e10d1a00d986 */ /* 0x000fe2000c101114 */
[----:B------:R-:W-:-:S03]  /*e6e0*/  ISETP.LT.OR P5, PT, R34, 0xea, !P2 ;  /* 0x000000ea2200780c */ /* 0x000fc600057a1670 */
[----:B------:R0:W-:Y:S01]  /*e6f0*/  @!P4 STG.E.U8 desc[UR20][R26.64+0xe0], R9 ;  /* 0x0000e0091a00c986 */ /* 0x0001e2000c101114 */
[----:B------:R-:W-:-:S03]  /*e700*/  ISETP.LT.OR P4, PT, R34, 0xe9, !P1 ;  /* 0x000000e92200780c */ /* 0x000fc60004f81670 */
[----:B------:R0:W-:Y:S01]  /*e710*/  @!P6 STG.E.U8 desc[UR20][R24.64+0xe8], R7 ;  /* 0x0000e8071800e986 */ /* 0x0001e2000c101114 */
[----:B------:R-:W-:Y:S01]  /*e720*/  ISETP.LT.OR P6, PT, R34, 0xea, !P1 ;  /* 0x000000ea2200780c */ /* 0x000fe20004fc1670 */
[----:B------:R-:W-:Y:S01]  /*e730*/  FMUL R2, R219, UR32 ;  /* 0x00000020db027c20 */ /* 0x000fe20008400000 */
[----:B------:R-:W-:Y:S01]  /*e740*/  FMUL R3, R218, UR32 ;  /* 0x00000020da037c20 */ /* 0x000fe20008400000 */
[----:B-1----:R-:W-:-:S03]  /*e750*/  F2FP.SATFINITE.E4M3.F32.PACK_AB_MERGE_C R5, RZ, R0, RZ ;  /* 0x00000000ff05723e */ /* 0x002fc600048070ff */
[----:B------:R-:W-:Y:S02]  /*e760*/  F2FP.SATFINITE.E4M3.F32.PACK_AB_MERGE_C R11, RZ, R2, RZ ;  /* 0x00000002ff0b723e */ /* 0x000fe400048070ff */
[----:B0-----:R-:W-:Y:S01]  /*e770*/  F2FP.SATFINITE.E4M3.F32.PACK_AB_MERGE_C R9, RZ, R3, RZ ;  /* 0x00000003ff09723e */ /* 0x001fe200048070ff */
[----:B------:R-:W-:Y:S01]  /*e780*/  @!P5 STG.E.U8 desc[UR20][R24.64+0xe9], R5 ;  /* 0x0000e9051800d986 */ /* 0x000fe2000c101114 */
[----:B------:R-:W-:-:S03]  /*e790*/  ISETP.LT.OR P5, PT, R34, 0xf2, !P2 ;  /* 0x000000f22200780c */ /* 0x000fc600057a1670 */
[----:B------:R-:W-:Y:S01]  /*e7a0*/  @!P4 STG.E.U8 desc[UR20][R26.64+0xe8], R11 ;  /* 0x0000e80b1a00c986 */ /* 0x000fe2000c101114 */
[----:B------:R-:W-:-:S03]  /*e7b0*/  ISETP.LT.OR P4, PT, R34, 0xf1, !P2 ;  /* 0x000000f12200780c */ /* 0x000fc60005781670 */
[----:B------:R-:W-:Y:S01]  /*e7c0*/  @!P6 STG.E.U8 desc[UR20][R26.64+0xe9], R9 ;  /* 0x0000e9091a00e986 */ /* 0x000fe2000c101114 */
[----:B------:R-:W-:Y:S01]  /*e7d0*/  ISETP.LT.OR P6, PT, R34, 0xf1, !P1 ;  /* 0x000000f12200780c */ /* 0x000fe20004fc1670 */
[----:B------:R-:W-:Y:S01]  /*e7e0*/  FMUL R0, R221, UR32 ;  /* 0x00000020dd007c20 */ /* 0x000fe20008400000 */
[----:B------:R-:W-:-:S04]  /*e7f0*/  FMUL R2, R220, UR32 ;  /* 0x00000020dc027c20 */ /* 0x000fc80008400000 */
[----:B------:R-:W-:Y:S02]  /*e800*/  F2FP.SATFINITE.E4M3.F32.PACK_AB_MERGE_C R7, RZ, R0, RZ ;  /* 0x00000000ff07723e */ /* 0x000fe400048070ff */
[----:B------:R-:W-:-:S03]  /*e810*/  F2FP.SATFINITE.E4M3.F32.PACK_AB_MERGE_C R13, RZ, R2, RZ ;  /* 0x00000002ff0d723e */ /* 0x000fc600048070ff */
[----:B------:R0:W-:Y:S01]  /*e820*/  @!P4 STG.E.U8 desc[UR20][R24.64+0xf0], R7 ;  /* 0x0000f0071800c986 */ /* 0x0001e2000c101114 */
[----:B------:R-:W-:-:S03]  /*e830*/  ISETP.LT.OR P4, PT, R34, 0xf2, !P1 ;  /* 0x000000f22200780c */ /* 0x000fc60004f81670 */
[----:B------:R1:W-:Y:S01]  /*e840*/  @!P5 STG.E.U8 desc[UR20][R24.64+0xf1], R13 ;  /* 0x0000f10d1800d986 */ /* 0x0003e2000c101114 */
[C---:B------:R-:W-:Y:S02]  /*e850*/  ISETP.LT.OR P5, PT, R34.reuse, 0xf9, !P2 ;  /* 0x000000f92200780c */ /* 0x040fe400057a1670 */
[----:B------:R-:W-:Y:S01]  /*e860*/  ISETP.LT.OR P2, PT, R34, 0xfa, !P2 ;  /* 0x000000fa2200780c */ /* 0x000fe20005741670 */
[----:B--2---:R-:W-:-:S05]  /*e870*/  FMUL R3, R222, UR32 ;  /* 0x00000020de037c20 */ /* 0x004fca0008400000 */
[----:B------:R-:W-:Y:S01]  /*e880*/  F2FP.SATFINITE.E4M3.F32.PACK_AB_MERGE_C R15, RZ, R3, RZ ;  /* 0x00000003ff0f723e */ /* 0x000fe200048070ff */
[----:B------:R-:W-:-:S04]  /*e890*/  FMUL R0, R223, UR32 ;  /* 0x00000020df007c20 */ /* 0x000fc80008400000 */
[----:B------:R1:W-:Y:S01]  /*e8a0*/  @!P6 STG.E.U8 desc[UR20][R26.64+0xf0], R15 ;  /* 0x0000f00f1a00e986 */ /* 0x0003e2000c101114 */
[C---:B------:R-:W-:Y:S02]  /*e8b0*/  ISETP.LT.OR P6, PT, R34.reuse, 0xf9, !P1 ;  /* 0x000000f92200780c */ /* 0x040fe40004fc1670 */
[----:B------:R-:W-:Y:S02]  /*e8c0*/  ISETP.LT.OR P1, PT, R34, 0xfa, !P1 ;  /* 0x000000fa2200780c */ /* 0x000fe40004f21670 */
[----:B0-----:R-:W-:Y:S01]  /*e8d0*/  F2FP.SATFINITE.E4M3.F32.PACK_AB_MERGE_C R7, RZ, R0, RZ ;  /* 0x00000000ff07723e */ /* 0x001fe200048070ff */
[----:B---3--:R-:W-:Y:S01]  /*e8e0*/  FMUL R2, R225, UR32 ;  /* 0x00000020e1027c20 */ /* 0x008fe20008400000 */
[----:B----4-:R-:W-:-:S04]  /*e8f0*/  FMUL R3, R224, UR32 ;  /* 0x00000020e0037c20 */ /* 0x010fc80008400000 */
[----:B------:R-:W-:Y:S01]  /*e900*/  F2FP.SATFINITE.E4M3.F32.PACK_AB_MERGE_C R9, RZ, R2, RZ ;  /* 0x00000002ff09723e */ /* 0x000fe200048070ff */
[----:B------:R-:W-:Y:S01]  /*e910*/  FMUL R4, R227, UR32 ;  /* 0x00000020e3047c20 */ /* 0x000fe20008400000 */
[----:B------:R-:W-:Y:S01]  /*e920*/  FMUL R5, R226, UR32 ;  /* 0x00000020e2057c20 */ /* 0x000fe20008400000 */
[----:B------:R-:W-:-:S03]  /*e930*/  F2FP.SATFINITE.E4M3.F32.PACK_AB_MERGE_C R3, RZ, R3, RZ ;  /* 0x00000003ff03723e */ /* 0x000fc600048070ff */
[----:B------:R-:W-:Y:S02]  /*e940*/  F2FP.SATFINITE.E4M3.F32.PACK_AB_MERGE_C R11, RZ, R4, RZ ;  /* 0x00000004ff0b723e */ /* 0x000fe400048070ff */
[----:B------:R-:W-:Y:S01]  /*e950*/  F2FP.SATFINITE.E4M3.F32.PACK_AB_MERGE_C R5, RZ, R5, RZ ;  /* 0x00000005ff05723e */ /* 0x000fe200048070ff */
[----:B------:R1:W-:Y:S04]  /*e960*/  @!P4 STG.E.U8 desc[UR20][R26.64+0xf1], R7 ;  /* 0x0000f1071a00c986 */ /* 0x0003e8000c101114 */
[----:B------:R1:W-:Y:S04]  /*e970*/  @!P5 STG.E.U8 desc[UR20][R24.64+0xf8], R9 ;  /* 0x0000f8091800d986 */ /* 0x0003e8000c101114 */
[----:B------:R1:W-:Y:S04]  /*e980*/  @!P2 STG.E.U8 desc[UR20][R24.64+0xf9], R3 ;  /* 0x0000f9031800a986 */ /* 0x0003e8000c101114 */
[----:B------:R1:W-:Y:S04]  /*e990*/  @!P6 STG.E.U8 desc[UR20][R26.64+0xf8], R11 ;  /* 0x0000f80b1a00e986 */ /* 0x0003e8000c101114 */
[----:B------:R1:W-:Y:S02]  /*e9a0*/  @!P1 STG.E.U8 desc[UR20][R26.64+0xf9], R5 ;  /* 0x0000f9051a009986 */ /* 0x0003e4000c101114 */
.L_x_297:
[----:B------:R-:W-:Y:S05]  /*e9b0*/  BSYNC B0 ;  /* 0x0000000000007941 */ /* 0x000fea0003800000 */
.L_x_39:
[----:B------:R-:W2:Y:S01]  /*e9c0*/  LDL.LU R22, [R1+0x78] ;  /* 0x0000780001167983 */ /* 0x000ea20000300800 */
[----:B01---5:R-:W-:Y:S01]  /*e9d0*/  IMAD.U32 R3, RZ, RZ, UR12 ;  /* 0x0000000cff037e24 */ /* 0x023fe2000f8e00ff */
[----:B------:R-:W-:Y:S02]  /*e9e0*/  ULDC.64 UR6, c[0x0][0x650] ;  /* 0x0001940000067ab9 */ /* 0x000fe40000000a00 */
[----:B------:R-:W3:Y:S01]  /*e9f0*/  LDL.LU R19, [R1+0x7c] ;  /* 0x00007c0001137983 */ /* 0x000ee20000300800 */
[----:B------:R-:W-:Y:S01]  /*ea00*/  IMAD.U32 R0, RZ, RZ, UR16 ;  /* 0x00000010ff007e24 */ /* 0x000fe2000f8e00ff */
[----:B------:R0:W-:Y:S01]  /*ea10*/  SYNCS.ARRIVE.TRANS64.A1T0 RZ, [R3+UR28], RZ ;  /* 0x000000ff03ff79a7 */ /* 0x0001e2000810001c */
[----:B------:R-:W-:Y:S02]  /*ea20*/  IMAD.U32 R2, RZ, RZ, UR16 ;  /* 0x00000010ff027e24 */ /* 0x000fe4000f8e00ff */
[----:B------:R-:W-:Y:S02]  /*ea30*/  IMAD.MOV.U32 R4, RZ, RZ, -0x1 ;  /* 0xffffffffff047424 */ /* 0x000fe400078e00ff */
[----:B0-----:R-:W-:Y:S01]  /*ea40*/  IMAD.U32 R3, RZ, RZ, UR13 ;  /* 0x0000000dff037e24 */ /* 0x001fe2000f8e00ff */
[----:B---3--:R-:W-:-:S02]  /*ea50*/  LEA R19, P1, R0, R19, 0x1 ;  /* 0x0000001300137211 */ /* 0x008fc400078208ff */
[----:B------:R-:W-:Y:S02]  /*ea60*/  PRMT R0, RZ, 0x7610, R0 ;  /* 0x00007610ff007816 */ /* 0x000fe40000000000 */
[----:B--2---:R-:W-:Y:S01]  /*ea70*/  LEA.HI.X R22, R2, R22, R3, 0x1, P1 ;  /* 0x0000001602167211 */ /* 0x004fe200008f0c03 */
[----:B------:R-:W-:Y:S01]  /*ea80*/  IMAD.MOV.U32 R2, RZ, RZ, -0x1 ;  /* 0xffffffffff027424 */ /* 0x000fe200078e00ff */
[----:B------:R0:W-:Y:S01]  /*ea90*/  STL [R1+0x7c], R19 ;  /* 0x00007c1301007387 */ /* 0x0001e20000100800 */
[----:B------:R-:W-:Y:S01]  /*eaa0*/  IMAD.MOV.U32 R3, RZ, RZ, -0x1 ;  /* 0xffffffffff037424 */ /* 0x000fe200078e00ff */
[----:B------:R-:W-:Y:S02]  /*eab0*/  ISETP.GE.U32.AND P1, PT, R19, UR6, PT ;  /* 0x0000000613007c0c */ /* 0x000fe4000bf26070 */
[----:B------:R0:W-:Y:S02]  /*eac0*/  STL [R1+0x78], R22 ;  /* 0x0000781601007387 */ /* 0x0001e40000100800 */
[----:B------:R-:W-:-:S02]  /*ead0*/  ISETP.GE.U32.AND.EX P1, PT, R22, UR7, PT, P1 ;  /* 0x0000000716007c0c */ /* 0x000fc4000bf26110 */
[----:B------:R0:W-:Y:S04]  /*eae0*/  STL [R1+0x80], R4 ;  /* 0x0000800401007387 */ /* 0x0001e80000100800 */
[----:B------:R0:W-:Y:S04]  /*eaf0*/  STL [R1+0x70], R2 ;  /* 0x0000700201007387 */ /* 0x0001e80000100800 */
[----:B------:R0:W-:Y:S03]  /*eb00*/  STL [R1+0x84], R3 ;  /* 0x0000840301007387 */ /* 0x0001e60000100800 */
[----:B------:R-:W-:Y:S05]  /*eb10*/  @P1 BRA `(.L_x_298) ;  /* 0x0000000400741947 */ /* 0x000fea0003800000 */
[----:B------:R-:W1:Y:S01]  /*eb20*/  S2R R14, SR_CTAID.X ;  /* 0x00000000000e7919 */ /* 0x000e620000002500 */
[----:B------:R-:W2:Y:S01]  /*eb30*/  LDC.64 R8, c[0x0][0x628] ;  /* 0x00018a00ff087b82 */ /* 0x000ea20000000a00 */
[----:B------:R-:W-:Y:S01]  /*eb40*/  ULDC UR6, c[0x0][0x150] ;  /* 0x0000540000067ab9 */ /* 0x000fe20000000800 */
[----:B------:R-:W-:Y:S01]  /*eb50*/  IMAD.MOV.U32 R6, RZ, RZ, R19 ;  /* 0x000000ffff067224 */ /* 0x000fe200078e0013 */
[----:B------:R-:W3:Y:S01]  /*eb60*/  S2R R16, SR_CTAID.Y ;  /* 0x0000000000107919 */ /* 0x000ee20000002600 */
[----:B------:R-:W-:-:S04]  /*eb70*/  IMAD.MOV.U32 R7, RZ, RZ, R22 ;  /* 0x000000ffff077224 */ /* 0x000fc800078e0016 */
[----:B------:R-:W0:Y:S08]  /*eb80*/  LDC R17, c[0x0][0x144] ;  /* 0x00005100ff117b82 */ /* 0x000e300000000800 */
[----:B------:R-:W0:Y:S08]  /*eb90*/  LDC R10, c[0x0][0x630] ;  /* 0x00018c00ff0a7b82 */ /* 0x000e300000000800 */
[----:B------:R-:W0:Y:S01]  /*eba0*/  LDC.64 R12, c[0x0][0x620] ;  /* 0x00018800ff0c7b82 */ /* 0x000e220000000a00 */
[----:B--2---:R-:W-:-:S04]  /*ebb0*/  ISETP.NE.U32.AND P1, PT, R8, RZ, PT ;  /* 0x000000ff0800720c */ /* 0x004fc80003f25070 */
[----:B------:R-:W-:Y:S02]  /*ebc0*/  ISETP.NE.AND.EX P1, PT, R9, RZ, PT, P1 ;  /* 0x000000ff0900720c */ /* 0x000fe40003f25310 */
[----:B-1----:R-:W-:-:S05]  /*ebd0*/  I2FP.F32.U32 R0, R14 ;  /* 0x0000000e00007245 */ /* 0x002fca0000201000 */
[----:B------:R-:W-:-:S04]  /*ebe0*/  FMUL R0, R0, UR6 ;  /* 0x0000000600007c20 */ /* 0x000fc80008400000 */
[----:B------:R1:W2:Y:S02]  /*ebf0*/  F2I.U32.TRUNC.NTZ R15, R0 ;  /* 0x00000000000f7305 */ /* 0x0002a4000020f000 */
[----:B---3--:R-:W-:Y:S05]  /*ec00*/  @!P1 BRA `(.L_x_299) ;  /* 0x0000000000289947 */ /* 0x008fea0003800000 */
[----:B-1----:R-:W1:Y:S02]  /*ec10*/  LDC R0, c[0x0][0x634] ;  /* 0x00018d00ff007b82 */ /* 0x002e640000000800 */
[----:B-1----:R-:W-:-:S05]  /*ec20*/  IADD3 R7, P1, R19, R0, RZ ;  /* 0x0000000013077210 */ /* 0x002fca0007f3e0ff */
[----:B------:R-:W-:-:S04]  /*ec30*/  IMAD.X R11, RZ, RZ, R22, P1 ;  /* 0x000000ffff0b7224 */ /* 0x000fc800008e0616 */
[----:B0-----:R-:W-:-:S04]  /*ec40*/  IMAD.WIDE.U32 R2, R11, R8, RZ ;  /* 0x000000080b027225 */ /* 0x001fc800078e00ff */
[----:B------:R-:W-:-:S04]  /*ec50*/  IMAD.WIDE.U32 R4, P1, R7, R9, R2 ;  /* 0x0000000907047225 */ /* 0x000fc80007820002 */
[----:B------:R-:W-:-:S04]  /*ec60*/  IMAD.WIDE.U32 R2, R7, R8, RZ ;  /* 0x0000000807027225 */ /* 0x000fc800078e00ff */
[----:B------:R-:W-:Y:S01]  /*ec70*/  IMAD.X R7, RZ, RZ, RZ, P1 ;  /* 0x000000ffff077224 */ /* 0x000fe200008e06ff */
[----:B------:R-:W-:Y:S01]  /*ec80*/  IADD3 RZ, P1, R3, R4, RZ ;  /* 0x0000000403ff7210 */ /* 0x000fe20007f3e0ff */
[----:B------:R-:W-:-:S04]  /*ec90*/  IMAD.MOV.U32 R6, RZ, RZ, R5 ;  /* 0x000000ffff067224 */ /* 0x000fc800078e0005 */
[----:B------:R-:W-:-:S08]  /*eca0*/  IMAD.WIDE.U32.X R6, R11, R9, R6, P1 ;  /* 0x000000090b067225 */ /* 0x000fd000008e0406 */
.L_x_299:
[-CC-:B0-----:R-:W-:Y:S01]  /*ecb0*/  SHF.R.U64 R11, R6, R10.reuse, R7.reuse ;  /* 0x0000000a060b7219 */ /* 0x181fe20000001207 */
[----:B------:R-:W0:Y:S01]  /*ecc0*/  LDC.64 R20, c[0x0][0x640] ;  /* 0x00019000ff147b82 */ /* 0x000e220000000a00 */
[----:B-1----:R-:W-:Y:S01]  /*ecd0*/  SHF.R.U32.HI R0, RZ, R10, R7 ;  /* 0x0000000aff007219 */ /* 0x002fe20000011607 */
[----:B------:R-:W-:Y:S01]  /*ece0*/  IMAD.MOV.U32 R2, RZ, RZ, R19 ;  /* 0x000000ffff027224 */ /* 0x000fe200078e0013 */
[----:B------:R-:W-:Y:S01]  /*ecf0*/  IADD3 R5, P1, RZ, -R11, RZ ;  /* 0x8000000bff057210 */ /* 0x000fe20007f3e0ff */
[----:B--2---:R-:W-:Y:S01]  /*ed00*/  IMAD.MOV R15, RZ, RZ, -R15 ;  /* 0x000000ffff0f7224 */ /* 0x004fe200078e0a0f */
[----:B------:R-:W-:Y:S01]  /*ed10*/  ULDC UR6, c[0x0][0x154] ;  /* 0x0000550000067ab9 */ /* 0x000fe20000000800 */
[----:B------:R-:W-:Y:S02]  /*ed20*/  IMAD.MOV.U32 R7, RZ, RZ, 0x1 ;  /* 0x00000001ff077424 */ /* 0x000fe400078e00ff */
[----:B------:R-:W1:Y:S01]  /*ed30*/  LDC R4, c[0x0][0x618] ;  /* 0x00018600ff047b82 */ /* 0x000e620000000800 */
[----:B------:R-:W-:-:S02]  /*ed40*/  IMAD.X R3, RZ, RZ, ~R0, P1 ;  /* 0x000000ffff037224 */ /* 0x000fc400008e0e00 */
[----:B------:R-:W-:Y:S02]  /*ed50*/  IMAD R17, R17, R15, R14 ;  /* 0x0000000f11117224 */ /* 0x000fe400078e020e */
[-C--:B------:R-:W-:Y:S02]  /*ed60*/  IMAD R0, R3, R12.reuse, RZ ;  /* 0x0000000c03007224 */ /* 0x080fe400078e02ff */
[----:B------:R-:W-:Y:S01]  /*ed70*/  IMAD.MOV.U32 R3, RZ, RZ, R22 ;  /* 0x000000ffff037224 */ /* 0x000fe200078e0016 */
[----:B------:R-:W2:Y:S01]  /*ed80*/  LDC R6, c[0x0][0x608] ;  /* 0x00018200ff067b82 */ /* 0x000ea20000000800 */
[----:B------:R-:W-:-:S04]  /*ed90*/  IMAD.WIDE.U32 R2, R5, R12, R2 ;  /* 0x0000000c05027225 */ /* 0x000fc800078e0002 */
[----:B------:R-:W-:-:S03]  /*eda0*/  IMAD R5, R5, R13, R0 ;  /* 0x0000000d05057224 */ /* 0x000fc600078e0200 */
[----:B------:R-:W3:Y:S01]  /*edb0*/  LDC R18, c[0x0][0x658] ;  /* 0x00019600ff127b82 */ /* 0x000ee20000000800 */
[----:B------:R-:W-:Y:S01]  /*edc0*/  I2FP.F32.U32 R0, R16 ;  /* 0x0000001000007245 */ /* 0x000fe20000201000 */
[----:B------:R-:W-:Y:S01]  /*edd0*/  IMAD.IADD R3, R3, 0x1, R5 ;  /* 0x0000000103037824 */ /* 0x000fe200078e0205 */
[----:B0-----:R-:W-:Y:S01]  /*ede0*/  ISETP.NE.U32.AND P1, PT, R20, RZ, PT ;  /* 0x000000ff1400720c */ /* 0x001fe20003f25070 */
[----:B------:R-:W-:Y:S02]  /*edf0*/  IMAD.MOV.U32 R5, RZ, RZ, -0x1 ;  /* 0xffffffffff057424 */ /* 0x000fe400078e00ff */
[----:B------:R-:W-:Y:S02]  /*ee00*/  FMUL R0, R0, UR6 ;  /* 0x0000000600007c20 */ /* 0x000fe40008400000 */
[----:B------:R-:W0:Y:S01]  /*ee10*/  LDC R15, c[0x0][0x148] ;  /* 0x00005200ff0f7b82 */ /* 0x000e220000000800 */
[----:B-1----:R-:W-:Y:S01]  /*ee20*/  SHF.R.U64 R10, R2, R4, R3 ;  /* 0x00000004020a7219 */ /* 0x002fe20000001203 */
[----:B------:R1:W0:Y:S01]  /*ee30*/  F2I.U32.TRUNC.NTZ R13, R0 ;  /* 0x00000000000d7305 */ /* 0x000222000020f000 */
[----:B------:R-:W-:-:S02]  /*ee40*/  ISETP.NE.AND.EX P1, PT, R21, RZ, PT, P1 ;  /* 0x000000ff1500720c */ /* 0x000fc40003f25310 */
[----:B------:R-:W-:-:S03]  /*ee50*/  SHF.R.U32.HI R3, RZ, R4, R3 ;  /* 0x00000004ff037219 */ /* 0x000fc60000011603 */
[----:B------:R-:W0:Y:S01]  /*ee60*/  LDC R14, c[0x0][0x600] ;  /* 0x00018000ff0e7b82 */ /* 0x000e220000000800 */
[-CC-:B--2---:R-:W-:Y:S02]  /*ee70*/  SHF.R.U64 R8, R10, R6.reuse, R3.reuse ;  /* 0x000000060a087219 */ /* 0x184fe40000001203 */
[----:B------:R-:W-:-:S05]  /*ee80*/  SHF.R.U32.HI R3, RZ, R6, R3 ;  /* 0x00000006ff037219 */ /* 0x000fca0000011603 */
[----:B------:R-:W2:Y:S01]  /*ee90*/  LDC R22, c[0x0][0x648] ;  /* 0x00019200ff167b82 */ /* 0x000ea20000000800 */
[-CC-:B---3--:R-:W-:Y:S02]  /*eea0*/  SHF.R.U64 R12, R8, R18.reuse, R3.reuse ;  /* 0x00000012080c7219 */ /* 0x188fe40000001203 */
[-C--:B------:R-:W-:Y:S02]  /*eeb0*/  SHF.L.U32 R5, R5, R18.reuse, RZ ;  /* 0x0000001205057219 */ /* 0x080fe400000006ff */
[-C--:B------:R-:W-:Y:S01]  /*eec0*/  SHF.R.U32.HI R3, RZ, R18.reuse, R3 ;  /* 0x00000012ff037219 */ /* 0x080fe20000011603 */
[----:B------:R-:W-:Y:S01]  /*eed0*/  IMAD.MOV.U32 R2, RZ, RZ, R12 ;  /* 0x000000ffff027224 */ /* 0x000fe200078e000c */
[----:B------:R-:W-:Y:S01]  /*eee0*/  SHF.L.U32 R18, R7, R18, RZ ;  /* 0x0000001207127219 */ /* 0x000fe200000006ff */
[----:B------:R-:W3:Y:S01]  /*eef0*/  LDC R23, c[0x0][0x638] ;  /* 0x00018e00ff177b82 */ /* 0x000ee20000000800 */
[----:B------:R-:W-:-:S07]  /*ef00*/  LOP3.LUT R19, RZ, R5, RZ, 0x33, !PT ;  /* 0x00000005ff137212 */ /* 0x000fce00078e33ff */
[----:B------:R-:W0:Y:S01]  /*ef10*/  LDC R24, c[0x0][0x610] ;  /* 0x00018400ff187b82 */ /* 0x000e220000000800 */
[----:B-1----:R-:W-:Y:S05]  /*ef20*/  @!P1 BRA `(.L_x_300) ;  /* 0x0000000000289947 */ /* 0x002fea0003800000 */
[----:B------:R-:W1:Y:S02]  /*ef30*/  LDC R7, c[0x0][0x64c] ;  /* 0x00019300ff077b82 */ /* 0x000e640000000800 */
[----:B-1----:R-:W-:-:S05]  /*ef40*/  IADD3 R7, P1, R12, R7, RZ ;  /* 0x000000070c077210 */ /* 0x002fca0007f3e0ff */
        /* <DEDUP_REMOVED lines=8> */
.L_x_300:
[----:B--2---:R-:W-:Y:S01]  /*efd0*/  SHF.R.U64 R0, R2, R22, R3 ;  /* 0x0000001602007219 */ /* 0x004fe20000001203 */
[----:B0-----:R-:W-:Y:S01]  /*efe0*/  VIADD R7, R14, 0xffffffff ;  /* 0xffffffff0e077836 */ /* 0x001fe20000000000 */
[----:B------:R-:W-:Y:S01]  /*eff0*/  LOP3.LUT R5, R8, R19, RZ, 0xc0, !PT ;  /* 0x0000001308057212 */ /* 0x000fe200078ec0ff */
[----:B------:R-:W-:Y:S02]  /*f000*/  IMAD.MOV R13, RZ, RZ, -R13 ;  /* 0x000000ffff0d7224 */ /* 0x000fe400078e0a0d */
[----:B------:R-:W-:Y:S02]  /*f010*/  IMAD.MOV R3, RZ, RZ, -R0 ;  /* 0x000000ffff037224 */ /* 0x000fe400078e0a00 */
[----:B------:R-:W-:Y:S01]  /*f020*/  IMAD R2, R18, R0, R5 ;  /* 0x0000000012027224 */ /* 0x000fe200078e0205 */
[----:B------:R-:W-:Y:S01]  /*f030*/  LOP3.LUT R5, R10, R7, RZ, 0xc0, !PT ;  /* 0x000000070a057212 */ /* 0x000fe200078ec0ff */
[----:B------:R-:W-:Y:S02]  /*f040*/  @P3 IMAD R17, R15, R13, R16 ;  /* 0x0000000d0f113224 */ /* 0x000fe400078e0210 */
[----:B---3--:R-:W-:-:S02]  /*f050*/  IMAD R0, R3, R23, R12 ;  /* 0x0000001703007224 */ /* 0x008fc400078e020c */
[----:B------:R-:W-:Y:S02]  /*f060*/  IMAD.MOV.U32 R4, RZ, RZ, 0x1 ;  /* 0x00000001ff047424 */ /* 0x000fe400078e00ff */
[----:B------:R-:W-:Y:S02]  /*f070*/  IMAD R2, R2, R24, R17 ;  /* 0x0000001802027224 */ /* 0x000fe400078e0211 */
[----:B------:R-:W-:Y:S01]  /*f080*/  IMAD R3, R0, R14, R5 ;  /* 0x0000000e00037224 */ /* 0x000fe200078e0205 */
[----:B------:R-:W-:-:S04]  /*f090*/  PRMT R0, R4, 0x7610, R0 ;  /* 0x0000761004007816 */ /* 0x000fc80000000000 */
[----:B------:R-:W-:Y:S02]  /*f0a0*/  SEL R4, R3, R2, !P3 ;  /* 0x0000000203047207 */ /* 0x000fe40005800000 */
[----:B------:R-:W-:-:S03]  /*f0b0*/  SEL R2, R2, R3, !P3 ;  /* 0x0000000302027207 */ /* 0x000fc60005800000 */
[----:B------:R1:W-:Y:S04]  /*f0c0*/  STL [R1+0x84], R4 ;  /* 0x0000840401007387 */ /* 0x0003e80000100800 */
[----:B------:R1:W-:Y:S04]  /*f0d0*/  STL [R1+0x70], R11 ;  /* 0x0000700b01007387 */ /* 0x0003e80000100800 */
[----:B------:R1:W-:Y:S02]  /*f0e0*/  STL [R1+0x80], R2 ;  /* 0x0000800201007387 */ /* 0x0003e40000100800 */
.L_x_298:
[----:B------:R-:W-:Y:S01]  /*f0f0*/  LOP3.LUT P1, RZ, R0, 0xff, RZ, 0xc0, !PT ;  /* 0x000000ff00ff7812 */ /* 0x000fe2000782c0ff */
[----:B------:R-:W-:-:S12]  /*f100*/  ULOP3.LUT UR27, UR27, 0x1, URZ, 0x3c, !UPT ;  /* 0x000000011b1b7892 */ /* 0x000fd8000f8e3c3f */
[----:B------:R-:W-:Y:S05]  /*f110*/  @P1 BRA `(.L_x_301) ;  /* 0xffffff2400801947 */ /* 0x000fea000383ffff */
[----:B------:R-:W-:Y:S05]  /*f120*/  EXIT ;  /* 0x000000000000794d */ /* 0x000fea0003800000 */
.L_x_17:
[----:B------:R-:W-:-:S08]  /*f130*/  ISETP.NE.AND P0, PT, RZ, UR6, PT ;  /* 0x00000006ff007c0c */ /* 0x000fd0000bf05270 */
[----:B0123--:R-:W0:-:S00]  /*f140*/  USETMAXREG.DEALLOC.CTAPOOL 0x28 ;  /* 0x00000028000079c8 */ /* 0x00fe0000080e0500 */
[----:B------:R-:W-:Y:S05]  /*f150*/  @P0 EXIT ;  /* 0x000000000000094d */ /* 0x000fea0003800000 */
[----:B0-----:R-:W-:Y:S01]  /*f160*/  LOP3.LUT P0, RZ, R0, 0xff, RZ, 0xc0, !PT ;  /* 0x000000ff00ff7812 */ /* 0x001fe2000780c0ff */
[----:B------:R-:W-:Y:S02]  /*f170*/  IMAD.MOV.U32 R0, RZ, RZ, 0x1 ;  /* 0x00000001ff007424 */ /* 0x000fe400078e00ff */
[----:B------:R-:W-:-:S10]  /*f180*/  IMAD.MOV.U32 R9, RZ, RZ, RZ ;  /* 0x000000ffff097224 */ /* 0x000fd400078e00ff */
[----:B------:R-:W-:Y:S05]  /*f190*/  @!P0 BRA `(.L_x_302) ;  /* 0x0000000c00608947 */ /* 0x000fea0003800000 */
[----:B------:R-:W0:Y:S01]  /*f1a0*/  S2UR UR8, SR_CgaCtaId ;  /* 0x00000000000879c3 */ /* 0x000e220000008800 */
[----:B------:R-:W-:Y:S01]  /*f1b0*/  LOP3.LUT P0, RZ, R3, 0x1f, RZ, 0xc0, !PT ;  /* 0x0000001f03ff7812 */ /* 0x000fe2000780c0ff */
[----:B------:R-:W-:Y:S01]  /*f1c0*/  ULDC UR5, c[0x0][0x658] ;  /* 0x0001960000057ab9 */ /* 0x000fe20000000800 */
[----:B------:R-:W-:Y:S01]  /*f1d0*/  UMOV UR6, 0xffffffff ;  /* 0xffffffff00067882 */ /* 0x000fe20000000000 */
[----:B------:R-:W-:Y:S01]  /*f1e0*/  BSSY B0, `(.L_x_302) ;  /* 0x00000d3000007945 */ /* 0x000fe20003800000 */
[----:B------:R-:W-:Y:S01]  /*f1f0*/  USHF.L.U32 UR6, UR6, UR5, URZ ;  /* 0x0000000506067299 */ /* 0x000fe2000800063f */
[C---:B------:R-:W-:Y:S01]  /*f200*/  ISETP.NE.AND P2, PT, R2.reuse, RZ, PT ;  /* 0x000000ff0200720c */ /* 0x040fe20003f45270 */
[----:B------:R-:W-:Y:S01]  /*f210*/  IMAD.MOV.U32 R10, RZ, RZ, 0x1 ;  /* 0x00000001ff0a7424 */ /* 0x000fe200078e00ff */
[----:B------:R-:W-:Y:S01]  /*f220*/  ISETP.NE.OR P0, PT, R2, RZ, !P0 ;  /* 0x000000ff0200720c */ /* 0x000fe20004705670 */
[----:B------:R-:W-:Y:S01]  /*f230*/  IMAD.MOV.U32 R0, RZ, RZ, 0x1 ;  /* 0x00000001ff007424 */ /* 0x000fe200078e00ff */
[----:B------:R-:W-:Y:S01]  /*f240*/  ULDC UR4, c[0x0][0x600] ;  /* 0x0001800000047ab9 */ /* 0x000fe20000000800 */
[----:B------:R-:W-:Y:S01]  /*f250*/  IMAD.MOV.U32 R9, RZ, RZ, RZ ;  /* 0x000000ffff097224 */ /* 0x000fe200078e00ff */
[----:B------:R-:W-:Y:S01]  /*f260*/  UMOV UR7, 0x1 ;  /* 0x0000000100077882 */ /* 0x000fe20000000000 */
[----:B------:R-:W-:-:S02]  /*f270*/  UIADD3 UR28, UR14, 0x1, URZ ;  /* 0x000000010e1c7890 */ /* 0x000fc4000fffe03f */
[----:B------:R-:W-:Y:S02]  /*f280*/  ULOP3.LUT UR25, UR15, 0x2, URZ, 0xfc, !UPT ;  /* 0x000000020f197892 */ /* 0x000fe4000f8efc3f */
[----:B------:R-:W-:Y:S02]  /*f290*/  UIADD3 UR4, UR4, -0x1, URZ ;  /* 0xffffffff04047890 */ /* 0x000fe4000fffe03f */
[----:B------:R-:W-:Y:S02]  /*f2a0*/  USHF.L.U32 UR22, UR7, UR5, URZ ;  /* 0x0000000507167299 */ /* 0x000fe4000800063f */
[----:B------:R-:W-:Y:S01]  /*f2b0*/  ULOP3.LUT UR21, URZ, UR6, URZ, 0x33, !UPT ;  /* 0x000000063f157292 */ /* 0x000fe2000f8e333f */
[----:B------:R-:W-:Y:S01]  /*f2c0*/  ULDC.64 UR26, c[0x0][0x198] ;  /* 0x00006600001a7ab9 */ /* 0x000fe20000000a00 */
[----:B0-----:R-:W-:-:S10]  /*f2d0*/  IMAD.U32 R8, RZ, RZ, UR8 ;  /* 0x00000008ff087e24 */ /* 0x001fd4000f8e00ff */
.L_x_314:
[----:B------:R-:W-:-:S03]  /*f2e0*/  UMOV UR5, 0xffffffff ;  /* 0xffffffff00057882 */ /* 0x000fc60000000000 */
[----:B01----:R-:W-:Y:S05]  /*f2f0*/  BRA.DIV UR5, `(.L_x_303) ;  /* 0x0000001205107947 */ /* 0x003fea000b800000 */
[----:B------:R-:W-:-:S13]  /*f300*/  ELECT P1, URZ, PT ;  /* 0x00000000003f782f */ /* 0x000fda0003820000 */
.L_x_326:
[----:B------:R-:W0:Y:S01]  /*f310*/  LDC R2, c[0x0][0x28c] ;  /* 0x0000a300ff027b82 */ /* 0x000e220000000800 */
[----:B------:R-:W-:Y:S01]  /*f320*/  BSSY B1, `(.L_x_304) ;  /* 0x000003f000017945 */ /* 0x000fe20003800000 */
[----:B0-----:R-:W-:-:S13]  /*f330*/  ISETP.LT.OR P1, PT, R2, 0x1, !P1 ;  /* 0x000000010200780c */ /* 0x001fda0004f21670 */
[----:B------:R-:W-:Y:S05]  /*f340*/  @P1 BRA `(.L_x_305) ;  /* 0x0000000000f01947 */ /* 0x000fea0003800000 */
[----:B------:R-:W2:Y:S04]  /*f350*/  LDL.LU R4, [R1+0x80] ;  /* 0x0000800001047983 */ /* 0x000ea80000300800 */
[----:B------:R-:W3:Y:S01]  /*f360*/  LDL.LU R3, [R1+0x84] ;  /* 0x0000840001037983 */ /* 0x000ee20000300800 */
[----:B------:R-:W-:Y:S02]  /*f370*/  IMAD.MOV.U32 R13, RZ, RZ, RZ ;  /* 0x000000ffff0d7224 */ /* 0x000fe400078e00ff */
[----:B------:R-:W-:Y:S02]  /*f380*/  IMAD.U32 R14, RZ, RZ, UR28 ;  /* 0x0000001cff0e7e24 */ /* 0x000fe4000f8e00ff */
[----:B------:R-:W-:Y:S02]  /*f390*/  IMAD.MOV.U32 R2, RZ, RZ, R0 ;  /* 0x000000ffff027224 */ /* 0x000fe400078e0000 */
[----:B--2---:R-:W-:-:S02]  /*f3a0*/  IMAD R8, R4, 0x2, R8 ;  /* 0x0000000204087824 */ /* 0x004fc400078e0208 */
[----:B---3--:R-:W-:Y:S02]  /*f3b0*/  IMAD.SHL.U32 R7, R3, 0x100, RZ ;  /* 0x0000010003077824 */ /* 0x008fe400078e00ff */
[----:B------:R-:W-:Y:S02]  /*f3c0*/  IMAD.MOV.U32 R3, RZ, RZ, R9 ;  /* 0x000000ffff037224 */ /* 0x000fe400078e0009 */
[----:B------:R-:W-:-:S07]  /*f3d0*/  IMAD.SHL.U32 R6, R8, 0x20, RZ ;  /* 0x0000002008067824 */ /* 0x000fce00078e00ff */
.L_x_309:
[----:B------:R-:W0:Y:S01]  /*f3e0*/  S2UR UR5, SR_CgaCtaId ;  /* 0x00000000000579c3 */ /* 0x000e220000008800 */
[----:B------:R-:W-:Y:S02]  /*f3f0*/  MOV R5, 0x400 ;  /* 0x0000040000057802 */ /* 0x000fe40000000f00 */
[----:B------:R-:W-:Y:S01]  /*f400*/  SHF.L.U32 R4, R2, 0x1f, RZ ;  /* 0x0000001f02047819 */ /* 0x000fe200000006ff */
[----:B0-----:R-:W-:-:S05]  /*f410*/  IMAD.U32 R8, RZ, RZ, UR5 ;  /* 0x00000005ff087e24 */ /* 0x001fca000f8e00ff */
[----:B------:R-:W-:Y:S02]  /*f420*/  LEA R12, R8, R5, 0x18 ;  /* 0x00000005080c7211 */ /* 0x000fe400078ec0ff */
[----:B------:R-:W0:Y:S03]  /*f430*/  @!P2 LDC R5, c[0x0][0x500] ;  /* 0x00014000ff05ab82 */ /* 0x000e260000000800 */
[----:B------:R-:W-:-:S04]  /*f440*/  IMAD R11, R3, 0x8, R12 ;  /* 0x00000008030b7824 */ /* 0x000fc800078e020c */
[----:B------:R-:W1:Y:S02]  /*f450*/  SYNCS.PHASECHK.TRANS64.TRYWAIT P1, [R11+URZ+0x18], R4 ;  /* 0x000018040b0075a7 */ /* 0x000e64000802017f */
[----:B-1----:R-:W-:Y:S05]  /*f460*/  @!P1 BRA `(.L_x_306) ;  /* 0x0000000c00d49947 */ /* 0x002fea0003800000 */
.L_x_327:
[----:B------:R-:W-:Y:S01]  /*f470*/  UPRMT UR5, UR25, 0x9910, URZ ;  /* 0x0000991019057896 */ /* 0x000fe2000800003f */
[----:B0-----:R0:W-:Y:S03]  /*f480*/  @!P2 SYNCS.ARRIVE.TRANS64 RZ, [R11+URZ], R5 ;  /* 0x000000050bffa9a7 */ /* 0x0011e6000800003f */
[----:B------:R-:W-:-:S06]  /*f490*/  UISETP.NE.AND UP0, UPT, UR5, 0x2, UPT ;  /* 0x000000020500788c */ /* 0x000fcc000bf05270 */
[----:B------:R-:W-:-:S13]  /*f4a0*/  PLOP3.LUT P1, PT, PT, PT, UP0, 0x80, 0x0 ;  /* 0x000000000000781c */ /* 0x000fda0003f2f008 */
[----:B0-----:R-:W-:Y:S05]  /*f4b0*/  @P1 BRA `(.L_x_307) ;  /* 0x0000000000041947 */ /* 0x001fea0003800000 */
[----:B------:R-:W-:Y:S01]  /*f4c0*/  BPT.TRAP 0x1 ;  /* 0x000000040000795c */ /* 0x000fe20000300000 */
.L_x_307:
[----:B------:R-:W-:Y:S05]  /*f4d0*/  @P0 BRA `(.L_x_308) ;  /* 0x0000000000040947 */ /* 0x000fea0003800000 */
[----:B------:R-:W-:Y:S01]  /*f4e0*/  BPT.TRAP 0x1 ;  /* 0x000000040000795c */ /* 0x000fe20000300000 */
.L_x_308:
[----:B------:R-:W2:Y:S01]  /*f4f0*/  LDL R5, [R1+0x70] ;  /* 0x0000700001057983 */ /* 0x000ea20000100800 */
[----:B-1----:R-:W-:Y:S01]  /*f500*/  IMAD R4, R3, 0x2, R8 ;  /* 0x0000000203047824 */ /* 0x002fe200078e0208 */
[----:B------:R-:W-:Y:S01]  /*f510*/  R2UR UR9, R11 ;  /* 0x000000000b0972ca */ /* 0x000fe200000e0000 */
[----:B------:R-:W-:Y:S01]  /*f520*/  VIADD R14, R14, 0xffffffff ;  /* 0xffffffff0e0e7836 */ /* 0x000fe20000000000 */
[----:B------:R-:W-:Y:S01]  /*f530*/  UIADD3 UR6, UP0, UR26, 0xf0, URZ ;  /* 0x000000f01a067890 */ /* 0x000fe2000ff1e03f */
[--C-:B------:R-:W-:Y:S01]  /*f540*/  IMAD.U32 R4, R4, 0x1000, R12.reuse ;  /* 0x0000100004047824 */ /* 0x100fe200078e000c */
[----:B------:R-:W-:Y:S01]  /*f550*/  R2UR UR11, R6 ;  /* 0x00000000060b72ca */ /* 0x000fe200000e0000 */
[----:B------:R-:W-:Y:S01]  /*f560*/  IMAD R12, R3, 0x8000, R12 ;  /* 0x00008000030c7824 */ /* 0x000fe200078e020c */
[----:B------:R-:W-:Y:S01]  /*f570*/  R2UR UR10, R13 ;  /* 0x000000000d0a72ca */ /* 0x000fe200000e0000 */
[----:B------:R-:W-:Y:S01]  /*f580*/  UIADD3 UR30, UP1, UR26, 0x1f0, URZ ;  /* 0x000001f01a1e7890 */ /* 0x000fe2000ff3e03f */
[----:B------:R-:W-:Y:S01]  /*f590*/  R2UR UR5, R4 ;  /* 0x00000000040572ca */ /* 0x000fe200000e0000 */
[----:B------:R-:W-:Y:S01]  /*f5a0*/  UIADD3.X UR7, URZ, UR27, URZ, UP0, !UPT ;  /* 0x0000001b3f077290 */ /* 0x000fe200087fe43f */
[----:B------:R-:W-:Y:S01]  /*f5b0*/  R2UR UR8, R12 ;  /* 0x000000000c0872ca */ /* 0x000fe200000e0000 */
[----:B------:R-:W-:Y:S01]  /*f5c0*/  VIADD R3, R3, 0x1 ;  /* 0x0000000103037836 */ /* 0x000fe20000000000 */
[----:B------:R-:W-:Y:S01]  /*f5d0*/  R2UR UR23, R7 ;  /* 0x00000000071772ca */ /* 0x000fe200000e0000 */
[----:B------:R-:W-:Y:S01]  /*f5e0*/  UIADD3.X UR31, URZ, UR27, URZ, UP1, !UPT ;  /* 0x0000001b3f1f7290 */ /* 0x000fe20008ffe43f */
[----:B------:R-:W-:Y:S01]  /*f5f0*/  ISETP.GT.AND P4, PT, R14, 0x1, PT ;  /* 0x000000010e00780c */ /* 0x000fe20003f84270 */
[----:B------:R-:W-:Y:S01]  /*f600*/  UMOV UR24, 0x30000 ;  /* 0x0003000000187882 */ /* 0x000fe20000000000 */
[----:B------:R-:W-:Y:S01]  /*f610*/  UMOV UR18, 0x0 ;  /* 0x0000000000127882 */ /* 0x000fe20000000000 */
[----:B------:R-:W-:Y:S01]  /*f620*/  UMOV UR19, 0x10000000 ;  /* 0x1000000000137882 */ /* 0x000fe20000000000 */
[----:B------:R-:W-:Y:S01]  /*f630*/  ISETP.NE.AND P1, PT, R3, 0x3, PT ;  /* 0x000000030300780c */ /* 0x000fe20003f25270 */
[----:B------:R-:W-:-:S02]  /*f640*/  VIADD R13, R13, 0x80 ;  /* 0x000000800d0d7836 */ /* 0x000fc40000000000 */
[----:B------:R-:W-:Y:S01]  /*f650*/  UIADD3 UR5, UR5, 0x100, URZ ;  /* 0x0000010005057890 */ /* 0x000fe2000fffe03f */
[----:B------:R-:W-:Y:S01]  /*f660*/  SEL R3, R3, RZ, P1 ;  /* 0x000000ff03037207 */ /* 0x000fe20000800000 */
[----:B------:R-:W-:-:S05]  /*f670*/  UIADD3 UR20, UR8, 0x6100, URZ ;  /* 0x0000610008147890 */ /* 0x000fca000fffe03f */
[----:B------:R-:W-:Y:S01]  /*f680*/  UMOV UR8, UR5 ;  /* 0x0000000500087c82 */ /* 0x000fe20008000000 */
[----:B--2---:R-:W-:Y:S02]  /*f690*/  R2UR UR12, R5 ;  /* 0x00000000050c72ca */ /* 0x004fe400000e0000 */
[----:B------:R-:W-:-:S04]  /*f6a0*/  SEL R5, RZ, 0x1, P1 ;  /* 0x00000001ff057807 */ /* 0x000fc80000800000 */
[----:B------:R-:W-:-:S07]  /*f6b0*/  LOP3.LUT R2, R2, R5, RZ, 0x3c, !PT ;  /* 0x0000000502027212 */ /* 0x000fce00078e3cff */
[----:B------:R0:W-:Y:S02]  /*f6c0*/  UTMALDG.3D.MULTICAST [UR8], [UR6], UR24, desc[UR18] ;  /* 0x00001208060073b4 */ /* 0x0001e40008011818 */
[----:B0-----:R-:W-:Y:S01]  /*f6d0*/  UMOV UR8, UR20 ;  /* 0x0000001400087c82 */ /* 0x001fe20008000000 */
[----:B------:R-:W-:Y:S02]  /*f6e0*/  UMOV UR11, UR23 ;  /* 0x00000017000b7c82 */ /* 0x000fe40008000000 */
[----:B------:R0:W-:Y:S02]  /*f6f0*/  UTMALDG.3D [UR8], [UR30], desc[UR18] ;  /* 0x000012081e0075b4 */ /* 0x0001e40008011000 */
[----:B0-----:R-:W-:Y:S05]  /*f700*/  @P4 BRA `(.L_x_309) ;  /* 0xfffffffc00344947 */ /* 0x001fea000383ffff */
.L_x_305:
[----:B------:R-:W-:Y:S05]  /*f710*/  BSYNC B1 ;  /* 0x0000000000017941 */ /* 0x000fea0003800000 */
.L_x_304:
[----:B------:R-:W2:Y:S01]  /*f720*/  LDL.LU R16, [R1+0x78] ;  /* 0x0000780001107983 */ /* 0x000ea20000300800 */
[----:B------:R-:W-:Y:S01]  /*f730*/  LOP3.LUT P5, RZ, R10, 0xff, RZ, 0xc0, !PT ;  /* 0x000000ff0aff7812 */ /* 0x000fe200078ac0ff */
[----:B------:R-:W-:Y:S01]  /*f740*/  VIADD R4, R9, UR14 ;  /* 0x0000000e09047c36 */ /* 0x000fe20008000000 */
[----:B------:R-:W-:Y:S01]  /*f750*/  UISETP.GE.U32.AND UP0, UPT, UR14, 0x3, UPT ;  /* 0x000000030e00788c */ /* 0x000fe2000bf06070 */
[----:B------:R-:W3:Y:S01]  /*f760*/  LDL.LU R15, [R1+0x7c] ;  /* 0x00007c00010f7983 */ /* 0x000ee20000300800 */
[----:B------:R-:W-:Y:S01]  /*f770*/  IMAD.U32 R6, RZ, RZ, UR14 ;  /* 0x0000000eff067e24 */ /* 0x000fe2000f8e00ff */
[----:B------:R-:W-:Y:S01]  /*f780*/  ULDC.64 UR6, c[0x0][0x650] ;  /* 0x0001940000067ab9 */ /* 0x000fe20000000a00 */
[----:B------:R-:W-:Y:S01]  /*f790*/  ISETP.GT.U32.AND P1, PT, R4, 0x2, PT ;  /* 0x000000020400780c */ /* 0x000fe20003f24070 */
[----:B------:R-:W-:Y:S01]  /*f7a0*/  BSSY B1, `(.L_x_310) ;  /* 0x0000074000017945 */ /* 0x000fe20003800000 */
[----:B------:R-:W-:Y:S02]  /*f7b0*/  PLOP3.LUT P4, PT, PT, PT, UP0, 0x80, 0x0 ;  /* 0x000000000000781c */ /* 0x000fe40003f8f008 */
[----:B------:R-:W-:-:S02]  /*f7c0*/  ISETP.LT.U32.AND P1, PT, R6, 0x3, P1 ;  /* 0x000000030600780c */ /* 0x000fc40000f21070 */
[----:B------:R-:W-:Y:S01]  /*f7d0*/  PRMT R10, RZ, 0x7610, R10 ;  /* 0x00007610ff0a7816 */ /* 0x000fe2000000000a */
[----:B------:R-:W0:Y:S01]  /*f7e0*/  @P5 S2R R8, SR_CgaCtaId ;  /* 0x0000000000085919 */ /* 0x000e220000008800 */
[----:B------:R-:W-:-:S04]  /*f7f0*/  @P5 MOV R3, 0x400 ;  /* 0x0000040000035802 */ /* 0x000fc80000000f00 */
[----:B0-----:R-:W-:Y:S01]  /*f800*/  @P5 LEA R5, R8, R3, 0x18 ;  /* 0x0000000308055211 */ /* 0x001fe200078ec0ff */
[----:B------:R-:W-:-:S03]  /*f810*/  IMAD.WIDE.U32 R2, R4, -0x55555555, RZ ;  /* 0xaaaaaaab04027825 */ /* 0x000fc600078e00ff */
[----:B------:R0:W-:Y:S01]  /*f820*/  @P5 SYNCS.ARRIVE.TRANS64.A1T0 RZ, [R5+URZ+0x68], RZ ;  /* 0x000068ff05ff59a7 */ /* 0x0001e2000810003f */
[----:B------:R-:W-:Y:S02]  /*f830*/  PRMT R2, RZ, 0x7610, R2 ;  /* 0x00007610ff027816 */ /* 0x000fe40000000002 */
[----:B0-----:R-:W-:Y:S02]  /*f840*/  SHF.R.U32.HI R5, RZ, 0x1, R3 ;  /* 0x00000001ff057819 */ /* 0x001fe40000011603 */
[----:B------:R-:W-:-:S03]  /*f850*/  SEL R3, RZ, 0x1, !P1 ;  /* 0x00000001ff037807 */ /* 0x000fc60004800000 */
[----:B------:R-:W-:Y:S01]  /*f860*/  IMAD R9, R5, -0x3, R4 ;  /* 0xfffffffd05097824 */ /* 0x000fe200078e0204 */
[----:B------:R-:W-:Y:S01]  /*f870*/  LOP3.LUT R0, R0, R3, RZ, 0x3c, !PT ;  /* 0x0000000300007212 */ /* 0x000fe200078e3cff */
[----:B------:R-:W-:Y:S02]  /*f880*/  IMAD.MOV.U32 R4, RZ, RZ, -0x1 ;  /* 0xffffffffff047424 */ /* 0x000fe400078e00ff */
[----:B------:R-:W-:Y:S01]  /*f890*/  IMAD.MOV.U32 R3, RZ, RZ, -0x1 ;  /* 0xffffffffff037424 */ /* 0x000fe200078e00ff */
[----:B------:R-:W-:Y:S01]  /*f8a0*/  @P4 LOP3.LUT R0, R0, 0x1, R5, 0x78, !PT ;  /* 0x0000000100004812 */ /* 0x000fe200078e7805 */
[----:B------:R-:W-:Y:S01]  /*f8b0*/  IMAD.MOV.U32 R5, RZ, RZ, -0x1 ;  /* 0xffffffffff057424 */ /* 0x000fe200078e00ff */
[----:B---3--:R-:W-:-:S04]  /*f8c0*/  IADD3 R15, P5, R15, UR16, RZ ;  /* 0x000000100f0f7c10 */ /* 0x008fc8000ffbe0ff */
[----:B--2---:R-:W-:Y:S01]  /*f8d0*/  IADD3.X R16, R16, UR13, RZ, P5, !PT ;  /* 0x0000000d10107c10 */ /* 0x004fe2000affe4ff */
[----:B------:R0:W-:Y:S01]  /*f8e0*/  STL [R1+0x7c], R15 ;  /* 0x00007c0f01007387 */ /* 0x0001e20000100800 */
[----:B------:R-:W-:-:S03]  /*f8f0*/  ISETP.GE.U32.AND P1, PT, R15, UR6, PT ;  /* 0x000000060f007c0c */ /* 0x000fc6000bf26070 */
[----:B------:R0:W-:Y:S01]  /*f900*/  STL [R1+0x78], R16 ;  /* 0x0000781001007387 */ /* 0x0001e20000100800 */
[----:B------:R-:W-:-:S03]  /*f910*/  ISETP.GE.U32.AND.EX P1, PT, R16, UR7, PT, P1 ;  /* 0x0000000710007c0c */ /* 0x000fc6000bf26110 */
[----:B------:R0:W-:Y:S04]  /*f920*/  STL [R1+0x80], R5 ;  /* 0x0000800501007387 */ /* 0x0001e80000100800 */
[----:B------:R0:W-:Y:S04]  /*f930*/  STL [R1+0x84], R4 ;  /* 0x0000840401007387 */ /* 0x0001e80000100800 */
[----:B------:R0:W-:Y:S02]  /*f940*/  STL [R1+0x70], R3 ;  /* 0x0000700301007387 */ /* 0x0001e40000100800 */
[----:B------:R-:W-:Y:S05]  /*f950*/  @P1 BRA `(.L_x_311) ;  /* 0x0000000400601947 */ /* 0x000fea0003800000 */
[----:B------:R-:W-:Y:S01]  /*f960*/  ULDC.64 UR6, c[0x0][0x628] ;  /* 0x00018a0000067ab9 */ /* 0x000fe20000000a00 */
[----:B------:R-:W1:Y:S01]  /*f970*/  S2R R12, SR_CTAID.X ;  /* 0x00000000000c7919 */ /* 0x000e620000002500 */
[----:B------:R-:W-:Y:S01]  /*f980*/  ISETP.NE.U32.AND P1, PT, RZ, UR6, PT ;  /* 0x00000006ff007c0c */ /* 0x000fe2000bf25070 */
[----:B------:R-:W-:Y:S01]  /*f990*/  ULDC UR8, c[0x0][0x630] ;  /* 0x00018c0000087ab9 */ /* 0x000fe20000000800 */
[----:B------:R-:W-:Y:S01]  /*f9a0*/  IMAD.MOV.U32 R2, RZ, RZ, R15 ;  /* 0x000000ffff027224 */ /* 0x000fe200078e000f */
[----:B------:R-:W2:Y:S01]  /*f9b0*/  S2R R11, SR_CTAID.Y ;  /* 0x00000000000b7919 */ /* 0x000ea20000002600 */
[----:B------:R-:W-:Y:S01]  /*f9c0*/  ISETP.NE.AND.EX P1, PT, RZ, UR7, PT, P1 ;  /* 0x00000007ff007c0c */ /* 0x000fe2000bf25310 */
[----:B0-----:R-:W-:-:S12]  /*f9d0*/  IMAD.MOV.U32 R3, RZ, RZ, R16 ;  /* 0x000000ffff037224 */ /* 0x001fd800078e0010 */
[----:B------:R-:W-:Y:S05]  /*f9e0*/  @!P1 BRA `(.L_x_312) ;  /* 0x0000000000289947 */ /* 0x000fea0003800000 */
[----:B------:R-:W-:Y:S02]  /*f9f0*/  ULDC UR5, c[0x0][0x634] ;  /* 0x00018d0000057ab9 */ /* 0x000fe40000000800 */
[----:B------:R-:W-:-:S05]  /*fa00*/  IADD3 R7, P1, R15, UR5, RZ ;  /* 0x000000050f077c10 */ /* 0x000fca000ff3e0ff */
[----:B------:R-:W-:-:S04]  /*fa10*/  IMAD.X R13, RZ, RZ, R16, P1 ;  /* 0x000000ffff0d7224 */ /* 0x000fc800008e0610 */
[----:B------:R-:W-:-:S04]  /*fa20*/  IMAD.WIDE.U32 R4, R13, UR6, RZ ;  /* 0x000000060d047c25 */ /* 0x000fc8000f8e00ff */
[----:B------:R-:W-:-:S04]  /*fa30*/  IMAD.WIDE.U32 R4, P1, R7, UR7, R4 ;  /* 0x0000000707047c25 */ /* 0x000fc8000f820004 */
[----:B------:R-:W-:-:S04]  /*fa40*/  IMAD.WIDE.U32 R6, R7, UR6, RZ ;  /* 0x0000000607067c25 */ /* 0x000fc8000f8e00ff */
[----:B------:R-:W-:Y:S01]  /*fa50*/  IMAD.X R3, RZ, RZ, RZ, P1 ;  /* 0x000000ffff037224 */ /* 0x000fe200008e06ff */
[----:B------:R-:W-:Y:S01]  /*fa60*/  IADD3 RZ, P1, R7, R4, RZ ;  /* 0x0000000407ff7210 */ /* 0x000fe20007f3e0ff */
[----:B------:R-:W-:-:S04]  /*fa70*/  IMAD.MOV.U32 R2, RZ, RZ, R5 ;  /* 0x000000ffff027224 */ /* 0x000fc800078e0005 */
[----:B------:R-:W-:-:S08]  /*fa80*/  IMAD.WIDE.U32.X R2, R13, UR7, R2, P1 ;  /* 0x000000070d027c25 */ /* 0x000fd000088e0402 */
.L_x_312:
[--C-:B------:R-:W-:Y:S01]  /*fa90*/  SHF.R.U64 R6, R2, UR8, R3.reuse ;  /* 0x0000000802067c19 */ /* 0x100fe20008001203 */
[----:B------:R-:W-:Y:S01]  /*faa0*/  ULDC.64 UR6, c[0x0][0x620] ;  /* 0x0001880000067ab9 */ /* 0x000fe20000000a00 */
[----:B------:R-:W-:Y:S01]  /*fab0*/  SHF.R.U32.HI R2, RZ, UR8, R3 ;  /* 0x00000008ff027c19 */ /* 0x000fe20008011603 */
[----:B------:R-:W-:Y:S01]  /*fac0*/  IMAD.MOV.U32 R3, RZ, RZ, R16 ;  /* 0x000000ffff037224 */ /* 0x000fe200078e0010 */
[----:B------:R-:W-:Y:S01]  /*fad0*/  IADD3 R5, P1, RZ, -R6, RZ ;  /* 0x80000006ff057210 */ /* 0x000fe20007f3e0ff */
[----:B------:R-:W-:Y:S01]  /*fae0*/  ULDC UR5, c[0x0][0x150] ;  /* 0x0000540000057ab9 */ /* 0x000fe20000000800 */
[----:B-1----:R-:W-:Y:S01]  /*faf0*/  I2FP.F32.U32 R7, R12 ;  /* 0x0000000c00077245 */ /* 0x002fe20000201000 */
[----:B------:R-:W0:Y:S01]  /*fb00*/  LDC R17, c[0x0][0x144] ;  /* 0x00005100ff117b82 */ /* 0x000e220000000800 */
[----:B------:R-:W-:Y:S01]  /*fb10*/  ULDC.64 UR8, c[0x0][0x640] ;  /* 0x0001900000087ab9 */ /* 0x000fe20000000a00 */
[----:B------:R-:W-:Y:S01]  /*fb20*/  IMAD.X R2, RZ, RZ, ~R2, P1 ;  /* 0x000000ffff027224 */ /* 0x000fe200008e0e02 */
[----:B------:R-:W-:-:S03]  /*fb30*/  ISETP.NE.U32.AND P1, PT, RZ, UR8, PT ;  /* 0x00000008ff007c0c */ /* 0x000fc6000bf25070 */
[----:B------:R-:W-:Y:S01]  /*fb40*/  IMAD R4, R2, UR6, RZ ;  /* 0x0000000602047c24 */ /* 0x000fe2000f8e02ff */
[----:B------:R-:W-:Y:S01]  /*fb50*/  ISETP.NE.AND.EX P1, PT, RZ, UR9, PT, P1 ;  /* 0x00000009ff007c0c */ /* 0x000fe2000bf25310 */
[----:B------:R-:W-:Y:S01]  /*fb60*/  IMAD.MOV.U32 R2, RZ, RZ, R15 ;  /* 0x000000ffff027224 */ /* 0x000fe200078e000f */
[----:B------:R-:W1:Y:S03]  /*fb70*/  LDC R14, c[0x0][0x148] ;  /* 0x00005200ff0e7b82 */ /* 0x000e660000000800 */
[----:B------:R-:W-:Y:S01]  /*fb80*/  IMAD.WIDE.U32 R2, R5, UR6, R2 ;  /* 0x0000000605027c25 */ /* 0x000fe2000f8e0002 */
[----:B------:R-:W-:-:S03]  /*fb90*/  ULDC UR6, c[0x0][0x154] ;  /* 0x0000550000067ab9 */ /* 0x000fc60000000800 */
[----:B------:R-:W-:Y:S02]  /*fba0*/  IMAD R5, R5, UR7, R4 ;  /* 0x0000000705057c24 */ /* 0x000fe4000f8e0204 */
[----:B------:R-:W-:Y:S01]  /*fbb0*/  FMUL R4, R7, UR5 ;  /* 0x0000000507047c20 */ /* 0x000fe20008400000 */
[----:B------:R-:W-:Y:S01]  /*fbc0*/  ULDC UR5, c[0x0][0x618] ;  /* 0x0001860000057ab9 */ /* 0x000fe20000000800 */
[----:B------:R-:W-:Y:S01]  /*fbd0*/  ULDC UR7, c[0x0][0x608] ;  /* 0x0001820000077ab9 */ /* 0x000fe20000000800 */
[----:B------:R-:W-:-:S03]  /*fbe0*/  IMAD.IADD R3, R3, 0x1, R5 ;  /* 0x0000000103037824 */ /* 0x000fc600078e0205 */
[----:B------:R-:W3:Y:S02]  /*fbf0*/  F2I.U32.TRUNC.NTZ R4, R4 ;  /* 0x0000000400047305 */ /* 0x000ee4000020f000 */
[----:B------:R-:W-:Y:S02]  /*fc00*/  SHF.R.U64 R7, R2, UR5, R3 ;  /* 0x0000000502077c19 */ /* 0x000fe40008001203 */
[----:B--2---:R-:W-:-:S05]  /*fc10*/  I2FP.F32.U32 R2, R11 ;  /* 0x0000000b00027245 */ /* 0x004fca0000201000 */
[----:B------:R-:W-:Y:S01]  /*fc20*/  FMUL R5, R2, UR6 ;  /* 0x0000000602057c20 */ /* 0x000fe20008400000 */
[----:B------:R-:W-:Y:S01]  /*fc30*/  SHF.R.U32.HI R2, RZ, UR5, R3 ;  /* 0x00000005ff027c19 */ /* 0x000fe20008011603 */
[----:B------:R-:W-:Y:S02]  /*fc40*/  ULDC UR5, c[0x0][0x658] ;  /* 0x0001960000057ab9 */ /* 0x000fe40000000800 */
[----:B------:R2:W4:Y:S01]  /*fc50*/  F2I.U32.TRUNC.NTZ R18, R5 ;  /* 0x0000000500127305 */ /* 0x000522000020f000 */
[----:B------:R-:W-:Y:S01]  /*fc60*/  SHF.R.U64 R16, R7, UR7, R2 ;  /* 0x0000000707107c19 */ /* 0x000fe20008001202 */
[----:B---3--:R-:W-:Y:S01]  /*fc70*/  IMAD.MOV R4, RZ, RZ, -R4 ;  /* 0x000000ffff047224 */ /* 0x008fe200078e0a04 */
[----:B------:R-:W-:-:S03]  /*fc80*/  SHF.R.U32.HI R3, RZ, UR7, R2 ;  /* 0x00000007ff037c19 */ /* 0x000fc60008011602 */
[----:B0-----:R-:W-:Y:S01]  /*fc90*/  IMAD R12, R17, R4, R12 ;  /* 0x00000004110c7224 */ /* 0x001fe200078e020c */
[--C-:B------:R-:W-:Y:S02]  /*fca0*/  SHF.R.U64 R13, R16, UR5, R3.reuse ;  /* 0x00000005100d7c19 */ /* 0x100fe40008001203 */
[----:B------:R-:W-:-:S03]  /*fcb0*/  SHF.R.U32.HI R15, RZ, UR5, R3 ;  /* 0x00000005ff0f7c19 */ /* 0x000fc60008011603 */
[----:B------:R-:W-:Y:S02]  /*fcc0*/  IMAD.MOV.U32 R2, RZ, RZ, R13 ;  /* 0x000000ffff027224 */ /* 0x000fe400078e000d */
[----:B------:R-:W-:Y:S01]  /*fcd0*/  IMAD.MOV.U32 R3, RZ, RZ, R15 ;  /* 0x000000ffff037224 */ /* 0x000fe200078e000f */
[----:B-12-4-:R-:W-:Y:S06]  /*fce0*/  @!P1 BRA `(.L_x_313) ;  /* 0x0000000000289947 */ /* 0x016fec0003800000 */
[----:B------:R-:W-:Y:S02]  /*fcf0*/  ULDC UR5, c[0x0][0x64c] ;  /* 0x0001930000057ab9 */ /* 0x000fe40000000800 */
[----:B------:R-:W-:-:S05]  /*fd00*/  IADD3 R3, P1, R13, UR5, RZ ;  /* 0x000000050d037c10 */ /* 0x000fca000ff3e0ff */
[----:B------:R-:W-:-:S04]  /*fd10*/  IMAD.X R15, RZ, RZ, R15, P1 ;  /* 0x000000ffff0f7224 */ /* 0x000fc800008e060f */
[----:B------:R-:W-:-:S04]  /*fd20*/  IMAD.WIDE.U32 R4, R15, UR8, RZ ;  /* 0x000000080f047c25 */ /* 0x000fc8000f8e00ff */
[----:B------:R-:W-:-:S04]  /*fd30*/  IMAD.WIDE.U32 R4, P1, R3, UR9, R4 ;  /* 0x0000000903047c25 */ /* 0x000fc8000f820004 */
[----:B------:R-:W-:-:S04]  /*fd40*/  IMAD.WIDE.U32 R2, R3, UR8, RZ ;  /* 0x0000000803027c25 */ /* 0x000fc8000f8e00ff */
[----:B------:R-:W-:Y:S01]  /*fd50*/  IMAD.MOV.U32 R2, RZ, RZ, R5 ;  /* 0x000000ffff027224 */ /* 0x000fe200078e0005 */
[----:B------:R-:W-:Y:S01]  /*fd60*/  IADD3 RZ, P4, R3, R4, RZ ;  /* 0x0000000403ff7210 */ /* 0x000fe20007f9e0ff */
[----:B------:R-:W-:-:S04]  /*fd70*/  IMAD.X R3, RZ, RZ, RZ, P1 ;  /* 0x000000ffff037224 */ /* 0x000fc800008e06ff */
[----:B------:R-:W-:-:S08]  /*fd80*/  IMAD.WIDE.U32.X R2, R15, UR9, R2, P4 ;  /* 0x000000090f027c25 */ /* 0x000fd0000a0e0402 */
.L_x_313:
[----:B------:R-:W-:Y:S01]  /*fd90*/  ULDC UR5, c[0x0][0x648] ;  /* 0x0001920000057ab9 */ /* 0x000fe20000000800 */
[----:B------:R-:W-:Y:S01]  /*fda0*/  IMAD.MOV R18, RZ, RZ, -R18 ;  /* 0x000000ffff127224 */ /* 0x000fe200078e0a12 */
[----:B------:R-:W-:Y:S01]  /*fdb0*/  SHF.R.U64 R3, R2, UR5, R3 ;  /* 0x0000000502037c19 */ /* 0x000fe20008001203 */
[----:B------:R-:W-:Y:S01]  /*fdc0*/  ULDC UR5, c[0x0][0x638] ;  /* 0x00018e0000057ab9 */ /* 0x000fe20000000800 */
[----:B------:R-:W-:Y:S01]  /*fdd0*/  LOP3.LUT R2, R16, UR21, RZ, 0xc0, !PT ;  /* 0x0000001510027c12 */ /* 0x000fe2000f8ec0ff */
[----:B------:R-:W-:Y:S01]  /*fde0*/  @P3 IMAD R12, R14, R18, R11 ;  /* 0x000000120e0c3224 */ /* 0x000fe200078e020b */
[----:B------:R-:W-:Y:S01]  /*fdf0*/  ULDC UR6, c[0x0][0x610] ;  /* 0x0001840000067ab9 */ /* 0x000fe20000000800 */
[----:B------:R-:W-:Y:S02]  /*fe00*/  IMAD.MOV R4, RZ, RZ, -R3 ;  /* 0x000000ffff047224 */ /* 0x000fe400078e0a03 */
[----:B------:R-:W-:Y:S01]  /*fe10*/  IMAD R3, R3, UR22, R2 ;  /* 0x0000001603037c24 */ /* 0x000fe2000f8e0202 */
[----:B------:R-:W-:Y:S01]  /*fe20*/  LOP3.LUT R2, R7, UR4, RZ, 0xc0, !PT ;  /* 0x0000000407027c12 */ /* 0x000fe2000f8ec0ff */
[----:B------:R-:W-:Y:S01]  /*fe30*/  IMAD R13, R4, UR5, R13 ;  /* 0x00000005040d7c24 */ /* 0x000fe2000f8e020d */
[----:B------:R-:W-:Y:S01]  /*fe40*/  ULDC UR5, c[0x0][0x600] ;  /* 0x0001800000057ab9 */ /* 0x000fe20000000800 */
[----:B------:R-:W-:-:S02]  /*fe50*/  IMAD.MOV.U32 R5, RZ, RZ, 0x1 ;  /* 0x00000001ff057424 */ /* 0x000fc400078e00ff */
[----:B------:R-:W-:Y:S02]  /*fe60*/  IMAD R3, R3, UR6, R12 ;  /* 0x0000000603037c24 */ /* 0x000fe4000f8e020c */
[--C-:B------:R-:W-:Y:S01]  /*fe70*/  IMAD R4, R13, UR5, R2.reuse ;  /* 0x000000050d047c24 */ /* 0x100fe2000f8e0202 */
[----:B------:R-:W-:-:S04]  /*fe80*/  PRMT R2, R5, 0x7610, R2 ;  /* 0x0000761005027816 */ /* 0x000fc80000000002 */
[----:B------:R-:W-:Y:S02]  /*fe90*/  SEL R5, R4, R3, !P3 ;  /* 0x0000000304057207 */ /* 0x000fe40005800000 */
[----:B------:R-:W-:-:S03]  /*fea0*/  SEL R3, R3, R4, !P3 ;  /* 0x0000000403037207 */ /* 0x000fc60005800000 */
[----:B------:R1:W-:Y:S04]  /*feb0*/  STL [R1+0x84], R5 ;  /* 0x0000840501007387 */ /* 0x0003e80000100800 */
[----:B------:R1:W-:Y:S04]  /*fec0*/  STL [R1+0x70], R6 ;  /* 0x0000700601007387 */ /* 0x0003e80000100800 */
[----:B------:R1:W-:Y:S02]  /*fed0*/  STL [R1+0x80], R3 ;  /* 0x0000800301007387 */ /* 0x0003e40000100800 */
.L_x_311:
[----:B------:R-:W-:Y:S05]  /*fee0*/  BSYNC B1 ;  /* 0x0000000000017941 */ /* 0x000fea0003800000 */
.L_x_310:
[----:B------:R-:W-:-:S13]  /*fef0*/  LOP3.LUT P1, RZ, R2, 0xff, RZ, 0xc0, !PT ;  /* 0x000000ff02ff7812 */ /* 0x000fda000782c0ff */
[----:B------:R-:W-:Y:S05]  /*ff00*/  @P1 BRA `(.L_x_314) ;  /* 0xfffffff000f41947 */ /* 0x000fea000383ffff */
[----:B------:R-:W-:Y:S05]  /*ff10*/  BSYNC B0 ;  /* 0x0000000000007941 */ /* 0x000fea0003800000 */
.L_x_302:
[----:B------:R-:W-:-:S03]  /*ff20*/  UMOV UR5, 0xffffffff ;  /* 0xffffffff00057882 */ /* 0x000fc60000000000 */
[----:B------:R-:W-:Y:S05]  /*ff30*/  BRA.DIV UR5, `(.L_x_315) ;  /* 0x0000000605347947 */ /* 0x000fea000b800000 */
[----:B------:R-:W-:-:S13]  /*ff40*/  ELECT P0, URZ, PT ;  /* 0x00000000003f782f */ /* 0x000fda0003800000 */
.L_x_330:
[----:B------:R-:W-:Y:S04]  /*ff50*/  BSSY B0, `(.L_x_316) ;  /* 0x0000023000007945 */ /* 0x000fe80003800000 */
[----:B------:R-:W-:Y:S05]  /*ff60*/  @!P0 BRA `(.L_x_317) ;  /* 0x0000000000848947 */ /* 0x000fea0003800000 */
[----:B------:R-:W-:-:S04]  /*ff70*/  ULOP3.LUT UR5, UR15, 0x2, URZ, 0xfc, !UPT ;  /* 0x000000020f057892 */ /* 0x000fc8000f8efc3f */
[----:B------:R-:W-:-:S06]  /*ff80*/  UISETP.NE.AND UP0, UPT, UR5, 0x3, UPT ;  /* 0x000000030500788c */ /* 0x000fcc000bf05270 */
[----:B------:R-:W-:-:S13]  /*ff90*/  PLOP3.LUT P0, PT, PT, PT, UP0, 0x80, 0x0 ;  /* 0x000000000000781c */ /* 0x000fda0003f0f008 */
[----:B------:R-:W-:Y:S05]  /*ffa0*/  @!P0 BRA `(.L_x_318) ;  /* 0x0000000000048947 */ /* 0x000fea0003800000 */
[----:B------:R-:W-:Y:S01]  /*ffb0*/  BPT.TRAP 0x1 ;  /* 0x000000040000795c */ /* 0x000fe20000300000 */
.L_x_318:
[----:B01----:R-:W0:Y:S01]  /*ffc0*/  S2R R3, SR_CgaCtaId ;  /* 0x0000000000037919 */ /* 0x003e220000008800 */
[----:B------:R-:W-:Y:S02]  /*ffd0*/  MOV R2, 0x400 ;  /* 0x0000040000027802 */ /* 0x000fe40000000f00 */
[----:B------:R-:W-:Y:S02]  /*ffe0*/  SHF.L.U32 R4, R0, 0x1f, RZ ;  /* 0x0000001f00047819 */ /* 0x000fe400000006ff */
[----:B0-----:R-:W-:-:S05]  /*fff0*/  LEA R2, R3, R2, 0x18 ;  /* 0x0000000203027211 */ /* 0x001fca00078ec0ff */
[----:B------:R-:W-:-:S04]  /*10000*/  VIADD R2, R2, 0x18 ;  /* 0x0000001802027836 */ /* 0x000fc80000000000 */
[C---:B------:R-:W-:Y:S02]  /*10010*/  IMAD R7, R9.reuse, 0x8, R2 ;  /* 0x0000000809077824 */ /* 0x040fe400078e0202 */
[----:B------:R-:W-:Y:S02]  /*10020*/  VIADD R9, R9, 0x1 ;  /* 0x0000000109097836 */ /* 0x000fe40000000000 */
[----:B------:R-:W0:Y:S03]  /*10030*/  SYNCS.PHASECHK.TRANS64.TRYWAIT P0, [R7+URZ], R4 ;  /* 0x00000004070075a7 */ /* 0x000e26000800017f */
[----:B------:R-:W-:-:S04]  /*10040*/  ISETP.NE.AND P1, PT, R9, 0x3, PT ;  /* 0x000000030900780c */ /* 0x000fc80003f25270 */
[----:B------:R-:W-:Y:S02]  /*10050*/  SEL R3, RZ, 0x1, P1 ;  /* 0x00000001ff037807 */ /* 0x000fe40000800000 */
[----:B------:R-:W-:Y:S02]  /*10060*/  SEL R9, R9, RZ, P1 ;  /* 0x000000ff09097207 */ /* 0x000fe40000800000 */
[----:B------:R-:W-:-:S03]  /*10070*/  LOP3.LUT R11, R0, R3, RZ, 0x3c, !PT ;  /* 0x00000003000b7212 */ /* 0x000fc600078e3cff */
[----:B------:R-:W-:Y:S01]  /*10080*/  IMAD R6, R9, 0x8, R2 ;  /* 0x0000000809067824 */ /* 0x000fe200078e0202 */
[----:B------:R-:W-:Y:S01]  /*10090*/  SHF.L.U32 R5, R11, 0x1f, RZ ;  /* 0x0000001f0b057819 */ /* 0x000fe200000006ff */
[----:B0-----:R-:W-:Y:S06]  /*100a0*/  @!P0 BRA `(.L_x_319) ;  /* 0x0000000000fc8947 */ /* 0x001fec0003800000 */
.L_x_331:
[----:B------:R-:W1:Y:S01]  /*100b0*/  SYNCS.PHASECHK.TRANS64.TRYWAIT P0, [R6+URZ], R5 ;  /* 0x00000005060075a7 */ /* 0x000e62000800017f */
[----:B------:R-:W-:-:S05]  /*100c0*/  VIADD R0, R9, 0x1 ;  /* 0x0000000109007836 */ /* 0x000fca0000000000 */
[----:B------:R-:W-:-:S04]  /*100d0*/  ISETP.NE.AND P1, PT, R0, 0x3, PT ;  /* 0x000000030000780c */ /* 0x000fc80003f25270 */
[----:B0-----:R-:W-:Y:S02]  /*100e0*/  SEL R4, RZ, 0x1, P1 ;  /* 0x00000001ff047807 */ /* 0x001fe40000800000 */
[----:B------:R-:W-:Y:S02]  /*100f0*/  SEL R3, R0, RZ, P1 ;  /* 0x000000ff00037207 */ /* 0x000fe40000800000 */
[----:B------:R-:W-:Y:S01]  /*10100*/  LOP3.LUT R0, R11, R4, RZ, 0x3c, !PT ;  /* 0x000000040b007212 */ /* 0x000fe200078e3cff */
[----:B-1----:R-:W-:Y:S06]  /*10110*/  @!P0 BRA `(.L_x_320) ;  /* 0x0000000000f48947 */ /* 0x002fec0003800000 */
.L_x_332:
[----:B------:R-:W-:Y:S01]  /*10120*/  IMAD R3, R3, 0x8, R2 ;  /* 0x0000000803037824 */ /* 0x000fe200078e0202 */
[----:B------:R-:W-:-:S07]  /*10130*/  SHF.L.U32 R0, R0, 0x1f, RZ ;  /* 0x0000001f00007819 */ /* 0x000fce00000006ff */
.L_x_321:
[----:B-1----:R1:W2:Y:S02]  /*10140*/  SYNCS.PHASECHK.TRANS64.TRYWAIT P0, [R3+URZ], R0 ;  /* 0x00000000030075a7 */ /* 0x0022a4000800017f */
[----:B--2---:R-:W-:Y:S05]  /*10150*/  @!P0 NANOSLEEP.SYNCS 0x989680 ;  /* 0x009896800000895d */ /* 0x004fea0003900000 */
[----:B------:R-:W2:Y:S02]  /*10160*/  @!P0 SYNCS.PHASECHK.TRANS64 P0, [R3+URZ], R0 ;  /* 0x00000000030085a7 */ /* 0x000ea4000800007f */
[----:B--2---:R-:W-:Y:S05]  /*10170*/  @!P0 BRA `(.L_x_321) ;  /* 0xfffffffc00f08947 */ /* 0x004fea000383ffff */
.L_x_317:
[----:B------:R-:W-:Y:S05]  /*10180*/  BSYNC B0 ;  /* 0x0000000000007941 */ /* 0x000fea0003800000 */
.L_x_316:
[----:B------:R-:W-:Y:S05]  /*10190*/  EXIT ;  /* 0x000000000000794d */ /* 0x000fea0003800000 */
.L_x_19:
[----:B--2---:R-:W-:-:S04]  /*101a0*/  IMAD.U32 R3, RZ, RZ, UR18 ;  /* 0x00000012ff037e24 */ /* 0x004fc8000f8e00ff */
[----:B------:R2:W3:Y:S03]  /*101b0*/  SYNCS.PHASECHK.TRANS64.TRYWAIT P1, [R3+URZ+-0x8], R0 ;  /* 0xfffff800030075a7 */ /* 0x0004e6000802017f */
[----:B---3--:R-:W-:Y:S05]  /*101c0*/  @!P1 NANOSLEEP.SYNCS 0x989680 ;  /* 0x009896800000995d */ /* 0x008fea0003900000 */
[----:B------:R-:W3:Y:S02]  /*101d0*/  @!P1 SYNCS.PHASECHK.TRANS64 P1, [R3+URZ+-0x8], R0 ;  /* 0xfffff800030095a7 */ /* 0x000ee4000802007f */
[----:B---3--:R-:W-:Y:S05]  /*101e0*/  @!P1 BRA `(.L_x_19) ;  /* 0xfffffffc00ec9947 */ /* 0x008fea000383ffff */
[----:B------:R-:W-:Y:S05]  /*101f0*/  BRA `(.L_x_322) ;  /* 0xffffff1400687947 */ /* 0x000fea000383ffff */
.L_x_24:
[----:B-1----:R-:W-:-:S04]  /*10200*/  IMAD.U32 R3, RZ, RZ, UR6 ;  /* 0x00000006ff037e24 */ /* 0x002fc8000f8e00ff */
[----:B------:R1:W2:Y:S03]  /*10210*/  SYNCS.PHASECHK.TRANS64.TRYWAIT P1, [R3+URZ], R0 ;  /* 0x00000000030075a7 */ /* 0x0002a6000802017f */
[----:B--2---:R-:W-:Y:S05]  /*10220*/  @!P1 NANOSLEEP.SYNCS 0x989680 ;  /* 0x009896800000995d */ /* 0x004fea0003900000 */
[----:B------:R-:W2:Y:S02]  /*10230*/  @!P1 SYNCS.PHASECHK.TRANS64 P1, [R3+URZ], R0 ;  /* 0x00000000030095a7 */ /* 0x000ea4000802007f */
[----:B--2---:R-:W-:Y:S05]  /*10240*/  @!P1 BRA `(.L_x_24) ;  /* 0xfffffffc00ec9947 */ /* 0x004fea000383ffff */
[----:B------:R-:W-:Y:S05]  /*10250*/  BRA `(.L_x_23) ;  /* 0xffffff1c00d07947 */ /* 0x000fea000383ffff */
.L_x_30:
[----:B-----5:R2:W-:Y:S02]  /*10260*/  STL [R1+0x9c], R0 ;  /* 0x00009c0001007387 */ /* 0x0205e40000100800 */
[----:B--2---:R-:W-:-:S04]  /*10270*/  IMAD.U32 R0, RZ, RZ, UR9 ;  /* 0x00000009ff007e24 */ /* 0x004fc8000f8e00ff */
[----:B------:R2:W3:Y:S03]  /*10280*/  SYNCS.PHASECHK.TRANS64.TRYWAIT P1, [R0+URZ], R229 ;  /* 0x000000e5000075a7 */ /* 0x0004e6000802017f */
[----:B---3--:R-:W-:Y:S05]  /*10290*/  @!P1 NANOSLEEP.SYNCS 0x989680 ;  /* 0x009896800000995d */ /* 0x008fea0003900000 */
[----:B------:R2:W3:Y:S02]  /*102a0*/  @!P1 SYNCS.PHASECHK.TRANS64 P1, [R0+URZ], R229 ;  /* 0x000000e5000095a7 */ /* 0x0004e4000802007f */
[----:B--2---:R2:W5:Y:S02]  /*102b0*/  LDL.LU R0, [R1+0x9c] ;  /* 0x00009c0001007983 */ /* 0x0045640000300800 */
[----:B--23--:R-:W-:Y:S05]  /*102c0*/  @!P1 BRA `(.L_x_30) ;  /* 0xfffffffc00e49947 */ /* 0x00cfea000383ffff */
[----:B------:R-:W-:Y:S05]  /*102d0*/  BRA `(.L_x_29) ;  /* 0xffffff3000687947 */ /* 0x000fea000383ffff */
.L_x_38:
[----:B-1----:R-:W-:-:S04]  /*102e0*/  IMAD.U32 R25, RZ, RZ, UR18 ;  /* 0x00000012ff197e24 */ /* 0x002fc8000f8e00ff */
[----:B------:R1:W3:Y:S03]  /*102f0*/  SYNCS.PHASECHK.TRANS64.TRYWAIT P1, [R25+URZ+0x8], R24 ;  /* 0x00000818190075a7 */ /* 0x0002e6000802017f */
[----:B---3--:R-:W-:Y:S05]  /*10300*/  @!P1 NANOSLEEP.SYNCS 0x989680 ;  /* 0x009896800000995d */ /* 0x008fea0003900000 */
[----:B------:R-:W3:Y:S02]  /*10310*/  @!P1 SYNCS.PHASECHK.TRANS64 P1, [R25+URZ+0x8], R24 ;  /* 0x00000818190095a7 */ /* 0x000ee4000802007f */
[----:B---3--:R-:W-:Y:S05]  /*10320*/  @!P1 BRA `(.L_x_38) ;  /* 0xfffffffc00ec9947 */ /* 0x008fea000383ffff */
[----:B------:R-:W-:Y:S05]  /*10330*/  BRA `(.L_x_323) ;  /* 0xffffff5400707947 */ /* 0x000fea000383ffff */
.L_x_303:
[----:B------:R-:W-:Y:S01]  /*10340*/  BSSY B1, `(.L_x_324) ;  /* 0x0000006000017945 */ /* 0x000fe20003800000 */
[----:B------:R-:W-:-:S07]  /*10350*/  IMAD.MOV.U32 R2, RZ, RZ, -0x1 ;  /* 0xffffffffff027424 */ /* 0x000fce00078e00ff */
[----:B------:R-:W-:Y:S05]  /*10360*/  WARPSYNC.COLLECTIVE R2, `(.L_x_325) ;  /* 0x00000000020c7348 */ /* 0x000fea0003c00000 */
[----:B------:R-:W-:Y:S02]  /*10370*/  ELECT P1, UR62, PT ;  /* 0x00000000003e782f */ /* 0x000fe40003820000 */
[----:B------:R-:W-:Y:S01]  /*10380*/  MOV R2, UR62 ;  /* 0x0000003e00027c02 */ /* 0x000fe20008000f00 */
[----:B------:R-:W-:Y:S10]  /*10390*/  ENDCOLLECTIVE ;  /* 0x000000000000791b */ /* 0x000ff40003800000 */
.L_x_325:
[----:B------:R-:W-:Y:S05]  /*103a0*/  BSYNC B1 ;  /* 0x0000000000017941 */ /* 0x000fea0003800000 */
.L_x_324:
[----:B------:R-:W-:Y:S05]  /*103b0*/  BRA `(.L_x_326) ;  /* 0xffffffec00d47947 */ /* 0x000fea000383ffff */
.L_x_306:
[----:B-1----:R1:W2:Y:S02]  /*103c0*/  SYNCS.PHASECHK.TRANS64.TRYWAIT P1, [R11+URZ+0x18], R4 ;  /* 0x000018040b0075a7 */ /* 0x0022a4000802017f */
[----:B--2---:R-:W-:Y:S05]  /*103d0*/  @!P1 NANOSLEEP.SYNCS 0x989680 ;  /* 0x009896800000995d */ /* 0x004fea0003900000 */
[----:B------:R-:W2:Y:S02]  /*103e0*/  @!P1 SYNCS.PHASECHK.TRANS64 P1, [R11+URZ+0x18], R4 ;  /* 0x000018040b0095a7 */ /* 0x000ea4000802007f */
[----:B--2---:R-:W-:Y:S05]  /*103f0*/  @!P1 BRA `(.L_x_306) ;  /* 0xfffffffc00f09947 */ /* 0x004fea000383ffff */
[----:B------:R-:W-:Y:S05]  /*10400*/  BRA `(.L_x_327) ;  /* 0xfffffff000187947 */ /* 0x000fea000383ffff */
.L_x_315:
[----:B------:R-:W-:Y:S01]  /*10410*/  BSSY B0, `(.L_x_328) ;  /* 0x0000006000007945 */ /* 0x000fe20003800000 */
[----:B------:R-:W-:-:S07]  /*10420*/  IMAD.MOV.U32 R2, RZ, RZ, -0x1 ;  /* 0xffffffffff027424 */ /* 0x000fce00078e00ff */
[----:B01----:R-:W-:Y:S05]  /*10430*/  WARPSYNC.COLLECTIVE R2, `(.L_x_329) ;  /* 0x00000000020c7348 */ /* 0x003fea0003c00000 */
[----:B------:R-:W-:Y:S02]  /*10440*/  ELECT P1, UR62, PT ;  /* 0x00000000003e782f */ /* 0x000fe40003820000 */
[----:B------:R-:W-:Y:S01]  /*10450*/  MOV R2, UR62 ;  /* 0x0000003e00027c02 */ /* 0x000fe20008000f00 */
[----:B01----:R-:W-:Y:S10]  /*10460*/  ENDCOLLECTIVE ;  /* 0x000000000000791b */ /* 0x003ff40003800000 */
.L_x_329:
[----:B------:R-:W-:Y:S05]  /*10470*/  BSYNC B0 ;  /* 0x0000000000007941 */ /* 0x000fea0003800000 */
.L_x_328:
[----:B------:R-:W-:Y:S01]  /*10480*/  PLOP3.LUT P0, PT, P1, PT, PT, 0x80, 0x0 ;  /* 0x000000000000781c */ /* 0x000fe20000f0f070 */
[----:B------:R-:W-:-:S12]  /*10490*/  BRA `(.L_x_330) ;  /* 0xfffffff800ac7947 */ /* 0x000fd8000383ffff */
.L_x_319:
[----:B0-----:R0:W1:Y:S02]  /*104a0*/  SYNCS.PHASECHK.TRANS64.TRYWAIT P0, [R7+URZ], R4 ;  /* 0x00000004070075a7 */ /* 0x001064000800017f */
[----:B-1----:R-:W-:Y:S05]  /*104b0*/  @!P0 NANOSLEEP.SYNCS 0x989680 ;  /* 0x009896800000895d */ /* 0x002fea0003900000 */
[----:B------:R-:W1:Y:S02]  /*104c0*/  @!P0 SYNCS.PHASECHK.TRANS64 P0, [R7+URZ], R4 ;  /* 0x00000004070085a7 */ /* 0x000e64000800007f */
[----:B-1----:R-:W-:Y:S05]  /*104d0*/  @!P0 BRA `(.L_x_319) ;  /* 0xfffffffc00f08947 */ /* 0x002fea000383ffff */
[----:B------:R-:W-:Y:S05]  /*104e0*/  BRA `(.L_x_331) ;  /* 0xfffffff800f07947 */ /* 0x000fea000383ffff */
.L_x_320:
[----:B0-----:R0:W1:Y:S02]  /*104f0*/  SYNCS.PHASECHK.TRANS64.TRYWAIT P0, [R6+URZ], R5 ;  /* 0x00000005060075a7 */ /* 0x001064000800017f */
[----:B-1----:R-:W-:Y:S05]  /*10500*/  @!P0 NANOSLEEP.SYNCS 0x989680 ;  /* 0x009896800000895d */ /* 0x002fea0003900000 */
[----:B------:R-:W1:Y:S02]  /*10510*/  @!P0 SYNCS.PHASECHK.TRANS64 P0, [R6+URZ], R5 ;  /* 0x00000005060085a7 */ /* 0x000e64000800007f */
[----:B-1----:R-:W-:Y:S05]  /*10520*/  @!P0 BRA `(.L_x_320) ;  /* 0xfffffffc00f08947 */ /* 0x002fea000383ffff */
[----:B------:R-:W-:Y:S05]  /*10530*/  BRA `(.L_x_332) ;  /* 0xfffffff800f87947 */ /* 0x000fea000383ffff */
.L_x_333:
[----:B------:R-:W-:-:S00]  /*10540*/  BRA `(.L_x_333) ;  /* 0xfffffffc00fc7947 */ /* 0x000fc0000383ffff */
[----:B------:R-:W-:-:S00]  /*10550*/  NOP ;  /* 0x0000000000007918 */ /* 0x000fc00000000000 */
        /* <DEDUP_REMOVED lines=10> */
.L_x_334:


//--------------------- .nv.shared._ZN7cutlass13device_kernelINS_4gemm6kernel13GemmUniversalIN4cute5tupleIJiiiiEEENS1_10collective13CollectiveMmaINS1_37MainloopSm90TmaGmmaWarpSpecializedFP8ILi3ENS5_IJNS4_1CILi1EEENSA_ILi2EEESB_EEENS1_32KernelTmaWarpSpecializedPingpongEEENS5_IJNSA_ILi64EEENSA_ILi256EEENSA_ILi128EEEEEENS_12float_e4m3_tENS5_IJlSB_lEEESK_SL_NS4_8TiledMMAINS4_8MMA_AtomIJNS4_4SM904GMMA31MMA_64x256x32_F32E4M3E4M3_SS_TNILNSP_7ScaleInE1ELSR_1EEEEEENS4_6LayoutINS5_IJSB_SB_SB_EEENS5_IJNSA_ILi0EEESW_SW_EEEEENS5_IJNS4_10UnderscoreESZ_SZ_EEEEENS4_23SM90_TMA_LOAD_MULTICASTENS4_14ComposedLayoutINS4_7SwizzleILi3ELi4ELi3EEENS4_18smem_ptr_flag_bitsILi8EEENSU_INS5_IJNSA_ILi8EEESI_EEENS5_IJSI_SB_EEEEEEEvNS4_8identityENS4_13SM90_TMA_LOADES1C_vS1D_EENS_8epilogue10collective6detail29Sm90TmaWarpSpecializedAdapterINS1H_15DefaultEpilogueISK_SL_SL_NS1G_6thread17LinearCombinationISK_Li1EffLNS1L_9ScaleType4KindE0ELNS_15FloatRoundStyleE2ESK_EENS1_15EpilogueDefaultEEEEEvvEEEEvNT_6ParamsE --------------------------
	.section	.nv.shared._ZN7cutlass13device_kernelINS_4gemm6kernel13GemmUniversalIN4cute5tupleIJiiiiEEENS1_10collective13CollectiveMmaINS1_37MainloopSm90TmaGmmaWarpSpecializedFP8ILi3ENS5_IJNS4_1CILi1EEENSA_ILi2EEESB_EEENS1_32KernelTmaWarpSpecializedPingpongEEENS5_IJNSA_ILi64EEENSA_ILi256EEENSA_ILi128EEEEEENS_12float_e4m3_tENS5_IJlSB_lEEESK_SL_NS4_8TiledMMAINS4_8MMA_AtomIJNS4_4SM904GMMA31MMA_64x256x32_F32E4M3E4M3_SS_TNILNSP_7ScaleInE1ELSR_1EEEEEENS4_6LayoutINS5_IJSB_SB_SB_EEENS5_IJNSA_ILi0EEESW_SW_EEEEENS5_IJNS4_10UnderscoreESZ_SZ_EEEEENS4_23SM90_TMA_LOAD_MULTICASTENS4_14ComposedLayoutINS4_7SwizzleILi3ELi4ELi3EEENS4_18smem_ptr_flag_bitsILi8EEENSU_INS5_IJNSA_ILi8EEESI_EEENS5_IJSI_SB_EEEEEEEvNS4_8identityENS4_13SM90_TMA_LOADES1C_vS1D_EENS_8epilogue10collective6detail29Sm90TmaWarpSpecializedAdapterINS1H_15DefaultEpilogueISK_SL_SL_NS1G_6thread17LinearCombinationISK_Li1EffLNS1L_9ScaleType4KindE0ELNS_15FloatRoundStyleE2ESK_EENS1_15EpilogueDefaultEEEEEvvEEEEvNT_6ParamsE,"aw",@nobits
	.sectionflags	@""
	.align	16
	.zero		1024


//--------------------- .nv.shared.reserved.0     --------------------------
	.section	.nv.shared.reserved.0,"aw",@nobits
	.weak		__nv_reservedSMEM_offset_0_alias
	.size		__nv_reservedSMEM_offset_0_alias, 0, 0
	.other		__nv_reservedSMEM_offset_0_alias,@"STO_CUDA_RESERVED_SHARED STV_DEFAULT"
__nv_reservedSMEM_offset_0_alias:
	.zero		0


//--------------------- .nv.global                --------------------------
	.section	.nv.global,"aw",@nobits
.nv.global:
	.type		_ZN39_INTERNAL_c2dd124a_4_k_cu_a325f9e9_29214cute1_E,@object
	.size		_ZN39_INTERNAL_c2dd124a_4_k_cu_a325f9e9_29214cute1_E,(_ZN39_INTERNAL_c2dd124a_4_k_cu_a325f9e9_29214cuda3std3__45__cpo6cbeginE - _ZN39_INTERNAL_c2dd124a_4_k_cu_a325f9e9_29214cute1_E)
_ZN39_INTERNAL_c2dd124a_4_k_cu_a325f9e9_29214cute1_E:
	.zero		1
	.type		_ZN39_INTERNAL_c2dd124a_4_k_cu_a325f9e9_29214cuda3std3__45__cpo6cbeginE,@object
	.size		_ZN39_INTERNAL_c2dd124a_4_k_cu_a325f9e9_29214cuda3std3__45__cpo6cbeginE,(_ZN39_INTERNAL_c2dd124a_4_k_cu_a325f9e9_29214cuda3std3__48in_placeE - _ZN39_INTERNAL_c2dd124a_4_k_cu_a325f9e9_29214cuda3std3__45__cpo6cbeginE)
_ZN39_INTERNAL_c2dd124a_4_k_cu_a325f9e9_29214cuda3std3__45__cpo6cbeginE:
	.zero		1
	.type		_ZN39_INTERNAL_c2dd124a_4_k_cu_a325f9e9_29214cuda3std3__48in_placeE,@object
	.size		_ZN39_INTERNAL_c2dd124a_4_k_cu_a325f9e9_29214cuda3std3__48in_placeE,(_ZN39_INTERNAL_c2dd124a_4_k_cu_a325f9e9_29214cuda3std6ranges3__45__cpo9iter_moveE - _ZN39_INTERNAL_c2dd124a_4_k_cu_a325f9e9_29214cuda3std3__48in_placeE)
_ZN39_INTERNAL_c2dd124a_4_k_cu_a325f9e9_29214cuda3std3__48in_placeE:
	.zero		1
	.type		_ZN39_INTERNAL_c2dd124a_4_k_cu_a325f9e9_29214cuda3std6ranges3__45__cpo9iter_moveE,@object
	.size		_ZN39_INTERNAL_c2dd124a_4_k_cu_a325f9e9_29214cuda3std6ranges3__45__cpo9iter_moveE,(_ZN39_INTERNAL_c2dd124a_4_k_cu_a325f9e9_29214cuda3std3__45__cpo5beginE - _ZN39_INTERNAL_c2dd124a_4_k_cu_a325f9e9_29214cuda3std6ranges3__45__cpo9iter_moveE)
_ZN39_INTERNAL_c2dd124a_4_k_cu_a325f9e9_29214cuda3std6ranges3__45__cpo9iter_moveE:
	.zero		1
	.type		_ZN39_INTERNAL_c2dd124a_4_k_cu_a325f9e9_29214cuda3std3__45__cpo5beginE,@object
	.size		_ZN39_INTERNAL_c2dd124a_4_k_cu_a325f9e9_29214cuda3std3__45__cpo5beginE,(_ZN39_INTERNAL_c2dd124a_4_k_cu_a325f9e9_29214cuda3std3__441_GLOBAL__N__c2dd124a_4_k_cu_a325f9e9_29216ignoreE - _ZN39_INTERNAL_c2dd124a_4_k_cu_a325f9e9_29214cuda3std3__45__cpo5beginE)
_ZN39_INTERNAL_c2dd124a_4_k_cu_a325f9e9_29214cuda3std3__45__cpo5beginE:
	.zero		1
	.type		_ZN39_INTERNAL_c2dd124a_4_k_cu_a325f9e9_29214cuda3std3__441_GLOBAL__N__c2dd124a_4_k_cu_a325f9e9_29216ignoreE,@object
	.size		_ZN39_INTERNAL_c2dd124a_4_k_cu_a325f9e9_29214cuda3std3__441_GLOBAL__N__c2dd124a_4_k_cu_a325f9e9_29216ignoreE,(_ZN39_INTERNAL_c2dd124a_4_k_cu_a325f9e9_29214cute7productE - _ZN39_INTERNAL_c2dd124a_4_k_cu_a325f9e9_29214cuda3std3__441_GLOBAL__N__c2dd124a_4_k_cu_a325f9e9_29216ignoreE)
_ZN39_INTERNAL_c2dd124a_4_k_cu_a325f9e9_29214cuda3std3__441_GLOBAL__N__c2dd124a_4_k_cu_a325f9e9_29216ignoreE:
	.zero		1
	.type		_ZN39_INTERNAL_c2dd124a_4_k_cu_a325f9e9_29214cute7productE,@object
	.size		_ZN39_INTERNAL_c2dd124a_4_k_cu_a325f9e9_29214cute7productE,(_ZN39_INTERNAL_c2dd124a_4_k_cu_a325f9e9_29214cuda3std3__45__cpo3endE - _ZN39_INTERNAL_c2dd124a_4_k_cu_a325f9e9_29214cute7productE)
_ZN39_INTERNAL_c2dd124a_4_k_cu_a325f9e9_29214cute7productE:
	.zero		1
	.type		_ZN39_INTERNAL_c2dd124a_4_k_cu_a325f9e9_29214cuda3std3__45__cpo3endE,@object
	.size		_ZN39_INTERNAL_c2dd124a_4_k_cu_a325f9e9_29214cuda3std3__45__cpo3endE,(_ZN39_INTERNAL_c2dd124a_4_k_cu_a325f9e9_29214cuda3std3__419piecewise_constructE - _ZN39_INTERNAL_c2dd124a_4_k_cu_a325f9e9_29214cuda3std3__45__cpo3endE)
_ZN39_INTERNAL_c2dd124a_4_k_cu_a325f9e9_29214cuda3std3__45__cpo3endE:
	.zero		1
	.type		_ZN39_INTERNAL_c2dd124a_4_k_cu_a325f9e9_29214cuda3std3__419piecewise_constructE,@object
	.size		_ZN39_INTERNAL_c2dd124a_4_k_cu_a325f9e9_29214cuda3std3__419piecewise_constructE,(_ZN39_INTERNAL_c2dd124a_4_k_cu_a325f9e9_29214cuda3std3__45__cpo4cendE - _ZN39_INTERNAL_c2dd124a_4_k_cu_a325f9e9_29214cuda3std3__419piecewise_constructE)
_ZN39_INTERNAL_c2dd124a_4_k_cu_a325f9e9_29214cuda3std3__419piecewise_constructE:
	.zero		1
	.type		_ZN39_INTERNAL_c2dd124a_4_k_cu_a325f9e9_29214cuda3std3__45__cpo4cendE,@object
	.size		_ZN39_INTERNAL_c2dd124a_4_k_cu_a325f9e9_29214cuda3std3__45__cpo4cendE,(_ZN39_INTERNAL_c2dd124a_4_k_cu_a325f9e9_29214cuda3std6ranges3__45__cpo4swapE - _ZN39_INTERNAL_c2dd124a_4_k_cu_a325f9e9_29214cuda3std3__45__cpo4cendE)
_ZN39_INTERNAL_c2dd124a_4_k_cu_a325f9e9_29214cuda3std3__45__cpo4cendE:
	.zero		1
	.type		_ZN39_INTERNAL_c2dd124a_4_k_cu_a325f9e9_29214cuda3std6ranges3__45__cpo4swapE,@object
	.size		_ZN39_INTERNAL_c2dd124a_4_k_cu_a325f9e9_29214cuda3std6ranges3__45__cpo4swapE,(.L_7 - _ZN39_INTERNAL_c2dd124a_4_k_cu_a325f9e9_29214cuda3std6ranges3__45__cpo4swapE)
_ZN39_INTERNAL_c2dd124a_4_k_cu_a325f9e9_29214cuda3std6ranges3__45__cpo4swapE:
	.zero		1
.L_7:


//--------------------- .nv.constant0._ZN7cutlass13device_kernelINS_4gemm6kernel13GemmUniversalIN4cute5tupleIJiiiiEEENS1_10collective13CollectiveMmaINS1_37MainloopSm90TmaGmmaWarpSpecializedFP8ILi3ENS5_IJNS4_1CILi1EEENSA_ILi2EEESB_EEENS1_32KernelTmaWarpSpecializedPingpongEEENS5_IJNSA_ILi64EEENSA_ILi256EEENSA_ILi128EEEEEENS_12float_e4m3_tENS5_IJlSB_lEEESK_SL_NS4_8TiledMMAINS4_8MMA_AtomIJNS4_4SM904GMMA31MMA_64x256x32_F32E4M3E4M3_SS_TNILNSP_7ScaleInE1ELSR_1EEEEEENS4_6LayoutINS5_IJSB_SB_SB_EEENS5_IJNSA_ILi0EEESW_SW_EEEEENS5_IJNS4_10UnderscoreESZ_SZ_EEEEENS4_23SM90_TMA_LOAD_MULTICASTENS4_14ComposedLayoutINS4_7SwizzleILi3ELi4ELi3EEENS4_18smem_ptr_flag_bitsILi8EEENSU_INS5_IJNSA_ILi8EEESI_EEENS5_IJSI_SB_EEEEEEEvNS4_8identityENS4_13SM90_TMA_LOADES1C_vS1D_EENS_8epilogue10collective6detail29Sm90TmaWarpSpecializedAdapterINS1H_15DefaultEpilogueISK_SL_SL_NS1G_6thread17LinearCombinationISK_Li1EffLNS1L_9ScaleType4KindE0ELNS_15FloatRoundStyleE2ESK_EENS1_15EpilogueDefaultEEEEEvvEEEEvNT_6ParamsE --------------------------
	.section	.nv.constant0._ZN7cutlass13device_kernelINS_4gemm6kernel13GemmUniversalIN4cute5tupleIJiiiiEEENS1_10collective13CollectiveMmaINS1_37MainloopSm90TmaGmmaWarpSpecializedFP8ILi3ENS5_IJNS4_1CILi1EEENSA_ILi2EEESB_EEENS1_32KernelTmaWarpSpecializedPingpongEEENS5_IJNSA_ILi64EEENSA_ILi256EEENSA_ILi128EEEEEENS_12float_e4m3_tENS5_IJlSB_lEEESK_SL_NS4_8TiledMMAINS4_8MMA_AtomIJNS4_4SM904GMMA31MMA_64x256x32_F32E4M3E4M3_SS_TNILNSP_7ScaleInE1ELSR_1EEEEEENS4_6LayoutINS5_IJSB_SB_SB_EEENS5_IJNSA_ILi0EEESW_SW_EEEEENS5_IJNS4_10UnderscoreESZ_SZ_EEEEENS4_23SM90_TMA_LOAD_MULTICASTENS4_14ComposedLayoutINS4_7SwizzleILi3ELi4ELi3EEENS4_18smem_ptr_flag_bitsILi8EEENSU_INS5_IJNSA_ILi8EEESI_EEENS5_IJSI_SB_EEEEEEEvNS4_8identityENS4_13SM90_TMA_LOADES1C_vS1D_EENS_8epilogue10collective6detail29Sm90TmaWarpSpecializedAdapterINS1H_15DefaultEpilogueISK_SL_SL_NS1G_6thread17LinearCombinationISK_Li1EffLNS1L_9ScaleType4KindE0ELNS_15FloatRoundStyleE2ESK_EENS1_15EpilogueDefaultEEEEEvvEEEEvNT_6ParamsE,"a",@progbits
	.sectionflags	@""
	.align	4
.nv.constant0._ZN7cutlass13device_kernelINS_4gemm6kernel13GemmUniversalIN4cute5tupleIJiiiiEEENS1_10collective13CollectiveMmaINS1_37MainloopSm90TmaGmmaWarpSpecializedFP8ILi3ENS5_IJNS4_1CILi1EEENSA_ILi2EEESB_EEENS1_32KernelTmaWarpSpecializedPingpongEEENS5_IJNSA_ILi64EEENSA_ILi256EEENSA_ILi128EEEEEENS_12float_e4m3_tENS5_IJlSB_lEEESK_SL_NS4_8TiledMMAINS4_8MMA_AtomIJNS4_4SM904GMMA31MMA_64x256x32_F32E4M3E4M3_SS_TNILNSP_7ScaleInE1ELSR_1EEEEEENS4_6LayoutINS5_IJSB_SB_SB_EEENS5_IJNSA_ILi0EEESW_SW_EEEEENS5_IJNS4_10UnderscoreESZ_SZ_EEEEENS4_23SM90_TMA_LOAD_MULTICASTENS4_14ComposedLayoutINS4_7SwizzleILi3ELi4ELi3EEENS4_18smem_ptr_flag_bitsILi8EEENSU_INS5_IJNSA_ILi8EEESI_EEENS5_IJSI_SB_EEEEEEEvNS4_8identityENS4_13SM90_TMA_LOADES1C_vS1D_EENS_8epilogue10collective6detail29Sm90TmaWarpSpecializedAdapterINS1H_15DefaultEpilogueISK_SL_SL_NS1G_6thread17LinearCombinationISK_Li1EffLNS1L_9ScaleType4KindE0ELNS_15FloatRoundStyleE2ESK_EENS1_15EpilogueDefaultEEEEEvvEEEEvNT_6ParamsE:
	.zero		1664


//--------------------- SYMBOLS --------------------------

	.type		.nv.reservedSmem.offset0,@object
	.size		.nv.reservedSmem.offset0,0x4
